//
// Generated by NVIDIA NVVM Compiler
//
// Compiler Build ID: CL-36424714
// Cuda compilation tools, release 13.0, V13.0.88
// Based on NVVM 20.0.0
//

.version 9.0
.target sm_100
.address_size 64

	// .globl	_Z6KeccakPciP5INTER
.const .align 1 .b8 rho[25] = {0, 1, 62, 28, 27, 36, 44, 6, 55, 20, 3, 10, 43, 25, 39, 41, 45, 15, 21, 8, 18, 2, 61, 56, 14};
.const .align 1 .b8 pi[25] = {0, 6, 12, 18, 24, 3, 9, 10, 16, 22, 1, 7, 13, 19, 20, 4, 5, 11, 17, 23, 2, 8, 14, 15, 21};
.const .align 8 .b8 iota[192] = {1, 0, 0, 0, 0, 0, 0, 0, 130, 128, 0, 0, 0, 0, 0, 0, 138, 128, 0, 0, 0, 0, 0, 128, 0, 128, 0, 128, 0, 0, 0, 128, 139, 128, 0, 0, 0, 0, 0, 0, 1, 0, 0, 128, 0, 0, 0, 0, 129, 128, 0, 128, 0, 0, 0, 128, 9, 128, 0, 0, 0, 0, 0, 128, 138, 0, 0, 0, 0, 0, 0, 0, 136, 0, 0, 0, 0, 0, 0, 0, 9, 128, 0, 128, 0, 0, 0, 0, 10, 0, 0, 128, 0, 0, 0, 0, 139, 128, 0, 128, 0, 0, 0, 0, 139, 0, 0, 0, 0, 0, 0, 128, 137, 128, 0, 0, 0, 0, 0, 128, 3, 128, 0, 0, 0, 0, 0, 128, 2, 128, 0, 0, 0, 0, 0, 128, 128, 0, 0, 0, 0, 0, 0, 128, 10, 128, 0, 0, 0, 0, 0, 0, 10, 0, 0, 128, 0, 0, 0, 128, 129, 128, 0, 128, 0, 0, 0, 128, 128, 128, 0, 0, 0, 0, 0, 128, 1, 0, 0, 128, 0, 0, 0, 0, 8, 128, 0, 128, 0, 0, 0, 128};
// _ZZ6KeccakPciP5INTERE10CrossPlane has been demoted
// _ZZ6KeccakPciP5INTERE6iState has been demoted

.visible .entry _Z6KeccakPciP5INTER(
	.param .u64 .ptr .align 1 _Z6KeccakPciP5INTER_param_0,
	.param .u32 _Z6KeccakPciP5INTER_param_1,
	.param .u64 .ptr .align 1 _Z6KeccakPciP5INTER_param_2
)
{
	.reg .pred 	%p<18>;
	.reg .b16 	%rs<125>;
	.reg .b32 	%r<77>;
	.reg .b64 	%rd<216>;
	// demoted variable
	.shared .align 8 .b8 _ZZ6KeccakPciP5INTERE10CrossPlane[40];
	// demoted variable
	.shared .align 8 .b8 _ZZ6KeccakPciP5INTERE6iState[200];
	ld.param.u64 	%rd19, [_Z6KeccakPciP5INTER_param_0];
	ld.param.u32 	%r27, [_Z6KeccakPciP5INTER_param_1];
	ld.param.u64 	%rd20, [_Z6KeccakPciP5INTER_param_2];
	cvta.to.global.u64 	%rd1, %rd20;
	setp.lt.s32 	%p1, %r27, 1;
	@%p1 bra 	$L__BB0_21;
	ld.param.u32 	%r71, [_Z6KeccakPciP5INTER_param_1];
	cvta.to.global.u64 	%rd215, %rd19;
	mov.u32 	%r30, %tid.x;
	and.b32  	%r31, %r30, 255;
	cvt.u16.u32 	%rs5, %r30;
	and.b16  	%rs6, %rs5, 255;
	mul.lo.s16 	%rs7, %rs6, 205;
	shr.u16 	%rs8, %rs7, 10;
	mul.lo.s16 	%rs9, %rs8, 5;
	sub.s16 	%rs10, %rs5, %rs9;
	cvt.u32.u16 	%r32, %rs10;
	and.b32  	%r33, %r32, 255;
	mul.wide.u32 	%rd21, %r33, 8;
	add.s64 	%rd3, %rd1, %rd21;
	and.b16  	%rs11, %rs10, 255;
	mul.wide.u16 	%r34, %rs11, 8;
	mov.u32 	%r35, _ZZ6KeccakPciP5INTERE10CrossPlane;
	add.s32 	%r1, %r35, %r34;
	setp.eq.s16 	%p2, %rs11, 0;
	add.s32 	%r36, %r33, -1;
	selp.b32 	%r37, 4, %r36, %p2;
	shl.b32 	%r38, %r37, 3;
	add.s32 	%r2, %r35, %r38;
	setp.eq.s16 	%p3, %rs11, 4;
	add.s32 	%r39, %r33, 1;
	selp.b32 	%r40, 0, %r39, %p3;
	shl.b32 	%r41, %r40, 3;
	add.s32 	%r3, %r35, %r41;
	cvt.u64.u32 	%rd22, %r31;
	shl.b32 	%r42, %r30, 3;
	cvt.u64.u32 	%rd23, %r42;
	and.b64  	%rd24, %rd23, 2040;
	add.s64 	%rd4, %rd1, %rd24;
	mov.u64 	%rd25, pi;
	add.s64 	%rd26, %rd25, %rd22;
	ld.const.u8 	%rs12, [%rd26];
	cvt.u64.u16 	%rd27, %rs12;
	and.b64  	%rd28, %rd27, 255;
	cvt.u32.u16 	%r43, %rs12;
	and.b32  	%r44, %r43, 255;
	mul.wide.u32 	%rd29, %r44, 8;
	add.s64 	%rd5, %rd1, %rd29;
	mov.u64 	%rd30, rho;
	add.s64 	%rd31, %rd30, %rd28;
	ld.const.u8 	%rd6, [%rd31];
	sub.s64 	%rd32, 64, %rd6;
	and.b64  	%rd7, %rd32, 4294967295;
	and.b32  	%r45, %r42, 2040;
	mov.u32 	%r46, _ZZ6KeccakPciP5INTERE6iState;
	add.s32 	%r4, %r46, %r45;
	cvt.u16.u32 	%rs13, %r31;
	add.s16 	%rs14, %rs13, 1;
	mul.hi.u16 	%rs15, %rs14, 13108;
	mul.lo.s16 	%rs16, %rs15, 5;
	sub.s16 	%rs17, %rs14, %rs16;
	cvt.u32.u16 	%r47, %rs17;
	sub.s32 	%r48, %r31, %r33;
	add.s32 	%r49, %r48, %r47;
	shl.b32 	%r50, %r49, 3;
	add.s32 	%r5, %r46, %r50;
	add.s16 	%rs18, %rs13, 2;
	mul.hi.u16 	%rs19, %rs18, 13108;
	mul.lo.s16 	%rs20, %rs19, 5;
	sub.s16 	%rs21, %rs18, %rs20;
	cvt.u32.u16 	%r51, %rs21;
	add.s32 	%r52, %r48, %r51;
	shl.b32 	%r53, %r52, 3;
	add.s32 	%r6, %r46, %r53;
	cvt.u16.u32 	%rs1, %r71;
	and.b32  	%r54, %r71, 7;
	add.s32 	%r7, %r54, -1;
	and.b32  	%r8, %r71, 3;
	mov.b32 	%r70, 1;
	mov.b32 	%r69, 0;
	mov.b16 	%rs124, 0;
$L__BB0_2:
	setp.gt.u32 	%p4, %r71, 135;
	@%p4 bra 	$L__BB0_17;
	ld.param.u32 	%r68, [_Z6KeccakPciP5INTER_param_1];
	mad.lo.s32 	%r56, %r69, -136, %r68;
	add.s32 	%r57, %r56, -1;
	setp.lt.u32 	%p5, %r57, 15;
	mov.b32 	%r74, 0;
	@%p5 bra 	$L__BB0_6;
	add.s64 	%rd213, %rd1, 7;
	and.b32  	%r74, %r71, 240;
	cvt.u16.u32 	%rs22, %r71;
	shr.u16 	%rs23, %rs22, 4;
	and.b16  	%rs24, %rs23, 15;
	mul.wide.u16 	%r58, %rs24, 16;
	neg.s32 	%r72, %r58;
	add.s64 	%rd214, %rd215, 7;
$L__BB0_5:
	.pragma "nounroll";
	ld.global.u8 	%rs25, [%rd214+-7];
	ld.global.u8 	%rs26, [%rd213+-7];
	xor.b16  	%rs27, %rs26, %rs25;
	st.global.u8 	[%rd213+-7], %rs27;
	ld.global.u8 	%rs28, [%rd214+-6];
	ld.global.u8 	%rs29, [%rd213+-6];
	xor.b16  	%rs30, %rs29, %rs28;
	st.global.u8 	[%rd213+-6], %rs30;
	ld.global.u8 	%rs31, [%rd214+-5];
	ld.global.u8 	%rs32, [%rd213+-5];
	xor.b16  	%rs33, %rs32, %rs31;
	st.global.u8 	[%rd213+-5], %rs33;
	ld.global.u8 	%rs34, [%rd214+-4];
	ld.global.u8 	%rs35, [%rd213+-4];
	xor.b16  	%rs36, %rs35, %rs34;
	st.global.u8 	[%rd213+-4], %rs36;
	ld.global.u8 	%rs37, [%rd214+-3];
	ld.global.u8 	%rs38, [%rd213+-3];
	xor.b16  	%rs39, %rs38, %rs37;
	st.global.u8 	[%rd213+-3], %rs39;
	ld.global.u8 	%rs40, [%rd214+-2];
	ld.global.u8 	%rs41, [%rd213+-2];
	xor.b16  	%rs42, %rs41, %rs40;
	st.global.u8 	[%rd213+-2], %rs42;
	ld.global.u8 	%rs43, [%rd214+-1];
	ld.global.u8 	%rs44, [%rd213+-1];
	xor.b16  	%rs45, %rs44, %rs43;
	st.global.u8 	[%rd213+-1], %rs45;
	ld.global.u8 	%rs46, [%rd214];
	ld.global.u8 	%rs47, [%rd213];
	xor.b16  	%rs48, %rs47, %rs46;
	st.global.u8 	[%rd213], %rs48;
	ld.global.u8 	%rs49, [%rd214+1];
	ld.global.u8 	%rs50, [%rd213+1];
	xor.b16  	%rs51, %rs50, %rs49;
	st.global.u8 	[%rd213+1], %rs51;
	ld.global.u8 	%rs52, [%rd214+2];
	ld.global.u8 	%rs53, [%rd213+2];
	xor.b16  	%rs54, %rs53, %rs52;
	st.global.u8 	[%rd213+2], %rs54;
	ld.global.u8 	%rs55, [%rd214+3];
	ld.global.u8 	%rs56, [%rd213+3];
	xor.b16  	%rs57, %rs56, %rs55;
	st.global.u8 	[%rd213+3], %rs57;
	ld.global.u8 	%rs58, [%rd214+4];
	ld.global.u8 	%rs59, [%rd213+4];
	xor.b16  	%rs60, %rs59, %rs58;
	st.global.u8 	[%rd213+4], %rs60;
	ld.global.u8 	%rs61, [%rd214+5];
	ld.global.u8 	%rs62, [%rd213+5];
	xor.b16  	%rs63, %rs62, %rs61;
	st.global.u8 	[%rd213+5], %rs63;
	ld.global.u8 	%rs64, [%rd214+6];
	ld.global.u8 	%rs65, [%rd213+6];
	xor.b16  	%rs66, %rs65, %rs64;
	st.global.u8 	[%rd213+6], %rs66;
	ld.global.u8 	%rs67, [%rd214+7];
	ld.global.u8 	%rs68, [%rd213+7];
	xor.b16  	%rs69, %rs68, %rs67;
	st.global.u8 	[%rd213+7], %rs69;
	ld.global.u8 	%rs70, [%rd214+8];
	ld.global.u8 	%rs71, [%rd213+8];
	xor.b16  	%rs72, %rs71, %rs70;
	st.global.u8 	[%rd213+8], %rs72;
	add.s32 	%r72, %r72, 16;
	add.s64 	%rd214, %rd214, 16;
	add.s64 	%rd213, %rd213, 16;
	setp.ne.s32 	%p6, %r72, 0;
	@%p6 bra 	$L__BB0_5;
$L__BB0_6:
	and.b32  	%r59, %r71, 15;
	setp.eq.s32 	%p7, %r59, 0;
	@%p7 bra 	$L__BB0_16;
	shl.b16 	%rs73, %rs124, 3;
	add.s16 	%rs74, %rs73, %rs1;
	cvt.u32.u16 	%r60, %rs74;
	and.b32  	%r17, %r60, 15;
	add.s32 	%r61, %r17, -1;
	setp.lt.u32 	%p8, %r61, 7;
	@%p8 bra 	$L__BB0_9;
	cvt.u64.u32 	%rd84, %r74;
	add.s64 	%rd85, %rd215, %rd84;
	ld.global.u8 	%rs75, [%rd85];
	add.s64 	%rd86, %rd1, %rd84;
	ld.global.u8 	%rs76, [%rd86];
	xor.b16  	%rs77, %rs76, %rs75;
	st.global.u8 	[%rd86], %rs77;
	ld.global.u8 	%rs78, [%rd85+1];
	ld.global.u8 	%rs79, [%rd86+1];
	xor.b16  	%rs80, %rs79, %rs78;
	st.global.u8 	[%rd86+1], %rs80;
	ld.global.u8 	%rs81, [%rd85+2];
	ld.global.u8 	%rs82, [%rd86+2];
	xor.b16  	%rs83, %rs82, %rs81;
	st.global.u8 	[%rd86+2], %rs83;
	ld.global.u8 	%rs84, [%rd85+3];
	ld.global.u8 	%rs85, [%rd86+3];
	xor.b16  	%rs86, %rs85, %rs84;
	st.global.u8 	[%rd86+3], %rs86;
	ld.global.u8 	%rs87, [%rd85+4];
	ld.global.u8 	%rs88, [%rd86+4];
	xor.b16  	%rs89, %rs88, %rs87;
	st.global.u8 	[%rd86+4], %rs89;
	ld.global.u8 	%rs90, [%rd85+5];
	ld.global.u8 	%rs91, [%rd86+5];
	xor.b16  	%rs92, %rs91, %rs90;
	st.global.u8 	[%rd86+5], %rs92;
	ld.global.u8 	%rs93, [%rd85+6];
	ld.global.u8 	%rs94, [%rd86+6];
	xor.b16  	%rs95, %rs94, %rs93;
	st.global.u8 	[%rd86+6], %rs95;
	ld.global.u8 	%rs96, [%rd85+7];
	ld.global.u8 	%rs97, [%rd86+7];
	xor.b16  	%rs98, %rs97, %rs96;
	st.global.u8 	[%rd86+7], %rs98;
	add.s32 	%r74, %r74, 8;
$L__BB0_9:
	and.b32  	%r62, %r17, 7;
	setp.eq.s32 	%p9, %r62, 0;
	@%p9 bra 	$L__BB0_16;
	setp.lt.u32 	%p10, %r7, 3;
	@%p10 bra 	$L__BB0_12;
	cvt.u64.u32 	%rd87, %r74;
	add.s64 	%rd88, %rd215, %rd87;
	ld.global.u8 	%rs99, [%rd88];
	add.s64 	%rd89, %rd1, %rd87;
	ld.global.u8 	%rs100, [%rd89];
	xor.b16  	%rs101, %rs100, %rs99;
	st.global.u8 	[%rd89], %rs101;
	ld.global.u8 	%rs102, [%rd88+1];
	ld.global.u8 	%rs103, [%rd89+1];
	xor.b16  	%rs104, %rs103, %rs102;
	st.global.u8 	[%rd89+1], %rs104;
	ld.global.u8 	%rs105, [%rd88+2];
	ld.global.u8 	%rs106, [%rd89+2];
	xor.b16  	%rs107, %rs106, %rs105;
	st.global.u8 	[%rd89+2], %rs107;
	ld.global.u8 	%rs108, [%rd88+3];
	ld.global.u8 	%rs109, [%rd89+3];
	xor.b16  	%rs110, %rs109, %rs108;
	st.global.u8 	[%rd89+3], %rs110;
	add.s32 	%r74, %r74, 4;
$L__BB0_12:
	setp.eq.s32 	%p11, %r8, 0;
	@%p11 bra 	$L__BB0_16;
	setp.eq.s32 	%p12, %r8, 1;
	cvt.u64.u32 	%rd90, %r74;
	add.s64 	%rd15, %rd215, %rd90;
	ld.global.u8 	%rs111, [%rd15];
	add.s64 	%rd16, %rd1, %rd90;
	ld.global.u8 	%rs112, [%rd16];
	xor.b16  	%rs113, %rs112, %rs111;
	st.global.u8 	[%rd16], %rs113;
	@%p12 bra 	$L__BB0_16;
	setp.eq.s32 	%p13, %r8, 2;
	ld.global.u8 	%rs114, [%rd15+1];
	ld.global.u8 	%rs115, [%rd16+1];
	xor.b16  	%rs116, %rs115, %rs114;
	st.global.u8 	[%rd16+1], %rs116;
	@%p13 bra 	$L__BB0_16;
	ld.global.u8 	%rs117, [%rd15+2];
	ld.global.u8 	%rs118, [%rd16+2];
	xor.b16  	%rs119, %rs118, %rs117;
	st.global.u8 	[%rd16+2], %rs119;
$L__BB0_16:
	cvt.u64.u32 	%rd91, %r71;
	add.s64 	%rd92, %rd1, %rd91;
	ld.global.u8 	%rs120, [%rd92];
	xor.b16  	%rs121, %rs120, 6;
	st.global.u8 	[%rd92], %rs121;
	ld.global.u8 	%rs122, [%rd1+135];
	xor.b16  	%rs123, %rs122, 128;
	st.global.u8 	[%rd1+135], %rs123;
	bra.uni 	$L__BB0_18;
$L__BB0_17:
	ld.global.u64 	%rd33, [%rd215];
	ld.global.u64 	%rd34, [%rd1];
	xor.b64  	%rd35, %rd34, %rd33;
	st.global.u64 	[%rd1], %rd35;
	ld.global.u64 	%rd36, [%rd215+8];
	ld.global.u64 	%rd37, [%rd1+8];
	xor.b64  	%rd38, %rd37, %rd36;
	st.global.u64 	[%rd1+8], %rd38;
	ld.global.u64 	%rd39, [%rd215+16];
	ld.global.u64 	%rd40, [%rd1+16];
	xor.b64  	%rd41, %rd40, %rd39;
	st.global.u64 	[%rd1+16], %rd41;
	ld.global.u64 	%rd42, [%rd215+24];
	ld.global.u64 	%rd43, [%rd1+24];
	xor.b64  	%rd44, %rd43, %rd42;
	st.global.u64 	[%rd1+24], %rd44;
	ld.global.u64 	%rd45, [%rd215+32];
	ld.global.u64 	%rd46, [%rd1+32];
	xor.b64  	%rd47, %rd46, %rd45;
	st.global.u64 	[%rd1+32], %rd47;
	ld.global.u64 	%rd48, [%rd215+40];
	ld.global.u64 	%rd49, [%rd1+40];
	xor.b64  	%rd50, %rd49, %rd48;
	st.global.u64 	[%rd1+40], %rd50;
	ld.global.u64 	%rd51, [%rd215+48];
	ld.global.u64 	%rd52, [%rd1+48];
	xor.b64  	%rd53, %rd52, %rd51;
	st.global.u64 	[%rd1+48], %rd53;
	ld.global.u64 	%rd54, [%rd215+56];
	ld.global.u64 	%rd55, [%rd1+56];
	xor.b64  	%rd56, %rd55, %rd54;
	st.global.u64 	[%rd1+56], %rd56;
	ld.global.u64 	%rd57, [%rd215+64];
	ld.global.u64 	%rd58, [%rd1+64];
	xor.b64  	%rd59, %rd58, %rd57;
	st.global.u64 	[%rd1+64], %rd59;
	ld.global.u64 	%rd60, [%rd215+72];
	ld.global.u64 	%rd61, [%rd1+72];
	xor.b64  	%rd62, %rd61, %rd60;
	st.global.u64 	[%rd1+72], %rd62;
	ld.global.u64 	%rd63, [%rd215+80];
	ld.global.u64 	%rd64, [%rd1+80];
	xor.b64  	%rd65, %rd64, %rd63;
	st.global.u64 	[%rd1+80], %rd65;
	ld.global.u64 	%rd66, [%rd215+88];
	ld.global.u64 	%rd67, [%rd1+88];
	xor.b64  	%rd68, %rd67, %rd66;
	st.global.u64 	[%rd1+88], %rd68;
	ld.global.u64 	%rd69, [%rd215+96];
	ld.global.u64 	%rd70, [%rd1+96];
	xor.b64  	%rd71, %rd70, %rd69;
	st.global.u64 	[%rd1+96], %rd71;
	ld.global.u64 	%rd72, [%rd215+104];
	ld.global.u64 	%rd73, [%rd1+104];
	xor.b64  	%rd74, %rd73, %rd72;
	st.global.u64 	[%rd1+104], %rd74;
	ld.global.u64 	%rd75, [%rd215+112];
	ld.global.u64 	%rd76, [%rd1+112];
	xor.b64  	%rd77, %rd76, %rd75;
	st.global.u64 	[%rd1+112], %rd77;
	ld.global.u64 	%rd78, [%rd215+120];
	ld.global.u64 	%rd79, [%rd1+120];
	xor.b64  	%rd80, %rd79, %rd78;
	st.global.u64 	[%rd1+120], %rd80;
	ld.global.u64 	%rd81, [%rd215+128];
	ld.global.u64 	%rd82, [%rd1+128];
	xor.b64  	%rd83, %rd82, %rd81;
	st.global.u64 	[%rd1+128], %rd83;
	add.s64 	%rd215, %rd215, 136;
$L__BB0_18:
	mov.b32 	%r76, 0;
$L__BB0_19:
	ld.global.u64 	%rd93, [%rd3];
	ld.global.u64 	%rd94, [%rd3+40];
	xor.b64  	%rd95, %rd94, %rd93;
	ld.global.u64 	%rd96, [%rd3+80];
	xor.b64  	%rd97, %rd95, %rd96;
	ld.global.u64 	%rd98, [%rd3+120];
	xor.b64  	%rd99, %rd97, %rd98;
	ld.global.u64 	%rd100, [%rd3+160];
	xor.b64  	%rd101, %rd99, %rd100;
	st.shared.u64 	[%r1], %rd101;
	ld.shared.u64 	%rd102, [%r2];
	ld.shared.u64 	%rd103, [%r3];
	shl.b64 	%rd104, %rd103, 1;
	shr.u64 	%rd105, %rd103, 63;
	ld.global.u64 	%rd106, [%rd4];
	xor.b64  	%rd107, %rd105, %rd102;
	xor.b64  	%rd108, %rd107, %rd104;
	xor.b64  	%rd109, %rd108, %rd106;
	st.global.u64 	[%rd4], %rd109;
	ld.global.u64 	%rd110, [%rd5];
	cvt.u32.u64 	%r64, %rd6;
	shl.b64 	%rd111, %rd110, %r64;
	cvt.u32.u64 	%r65, %rd7;
	shr.u64 	%rd112, %rd110, %r65;
	xor.b64  	%rd113, %rd112, %rd111;
	st.shared.u64 	[%r4], %rd113;
	ld.shared.u64 	%rd114, [%r5];
	not.b64 	%rd115, %rd114;
	ld.shared.u64 	%rd116, [%r6];
	and.b64  	%rd117, %rd116, %rd115;
	xor.b64  	%rd118, %rd113, %rd117;
	st.global.u64 	[%rd4], %rd118;
	mul.wide.u32 	%rd119, %r76, 8;
	mov.u64 	%rd120, iota;
	add.s64 	%rd121, %rd120, %rd119;
	ld.const.u64 	%rd122, [%rd121];
	ld.global.u64 	%rd123, [%rd1];
	xor.b64  	%rd124, %rd123, %rd122;
	st.global.u64 	[%rd1], %rd124;
	ld.global.u64 	%rd125, [%rd3];
	ld.global.u64 	%rd126, [%rd3+40];
	xor.b64  	%rd127, %rd126, %rd125;
	ld.global.u64 	%rd128, [%rd3+80];
	xor.b64  	%rd129, %rd127, %rd128;
	ld.global.u64 	%rd130, [%rd3+120];
	xor.b64  	%rd131, %rd129, %rd130;
	ld.global.u64 	%rd132, [%rd3+160];
	xor.b64  	%rd133, %rd131, %rd132;
	st.shared.u64 	[%r1], %rd133;
	ld.shared.u64 	%rd134, [%r2];
	ld.shared.u64 	%rd135, [%r3];
	shl.b64 	%rd136, %rd135, 1;
	shr.u64 	%rd137, %rd135, 63;
	ld.global.u64 	%rd138, [%rd4];
	xor.b64  	%rd139, %rd137, %rd134;
	xor.b64  	%rd140, %rd139, %rd136;
	xor.b64  	%rd141, %rd140, %rd138;
	st.global.u64 	[%rd4], %rd141;
	ld.global.u64 	%rd142, [%rd5];
	shl.b64 	%rd143, %rd142, %r64;
	shr.u64 	%rd144, %rd142, %r65;
	xor.b64  	%rd145, %rd144, %rd143;
	st.shared.u64 	[%r4], %rd145;
	ld.shared.u64 	%rd146, [%r5];
	not.b64 	%rd147, %rd146;
	ld.shared.u64 	%rd148, [%r6];
	and.b64  	%rd149, %rd148, %rd147;
	xor.b64  	%rd150, %rd145, %rd149;
	st.global.u64 	[%rd4], %rd150;
	ld.const.u64 	%rd151, [%rd121+8];
	ld.global.u64 	%rd152, [%rd1];
	xor.b64  	%rd153, %rd152, %rd151;
	st.global.u64 	[%rd1], %rd153;
	ld.global.u64 	%rd154, [%rd3];
	ld.global.u64 	%rd155, [%rd3+40];
	xor.b64  	%rd156, %rd155, %rd154;
	ld.global.u64 	%rd157, [%rd3+80];
	xor.b64  	%rd158, %rd156, %rd157;
	ld.global.u64 	%rd159, [%rd3+120];
	xor.b64  	%rd160, %rd158, %rd159;
	ld.global.u64 	%rd161, [%rd3+160];
	xor.b64  	%rd162, %rd160, %rd161;
	st.shared.u64 	[%r1], %rd162;
	ld.shared.u64 	%rd163, [%r2];
	ld.shared.u64 	%rd164, [%r3];
	shl.b64 	%rd165, %rd164, 1;
	shr.u64 	%rd166, %rd164, 63;
	ld.global.u64 	%rd167, [%rd4];
	xor.b64  	%rd168, %rd166, %rd163;
	xor.b64  	%rd169, %rd168, %rd165;
	xor.b64  	%rd170, %rd169, %rd167;
	st.global.u64 	[%rd4], %rd170;
	ld.global.u64 	%rd171, [%rd5];
	shl.b64 	%rd172, %rd171, %r64;
	shr.u64 	%rd173, %rd171, %r65;
	xor.b64  	%rd174, %rd173, %rd172;
	st.shared.u64 	[%r4], %rd174;
	ld.shared.u64 	%rd175, [%r5];
	not.b64 	%rd176, %rd175;
	ld.shared.u64 	%rd177, [%r6];
	and.b64  	%rd178, %rd177, %rd176;
	xor.b64  	%rd179, %rd174, %rd178;
	st.global.u64 	[%rd4], %rd179;
	ld.const.u64 	%rd180, [%rd121+16];
	ld.global.u64 	%rd181, [%rd1];
	xor.b64  	%rd182, %rd181, %rd180;
	st.global.u64 	[%rd1], %rd182;
	ld.global.u64 	%rd183, [%rd3];
	ld.global.u64 	%rd184, [%rd3+40];
	xor.b64  	%rd185, %rd184, %rd183;
	ld.global.u64 	%rd186, [%rd3+80];
	xor.b64  	%rd187, %rd185, %rd186;
	ld.global.u64 	%rd188, [%rd3+120];
	xor.b64  	%rd189, %rd187, %rd188;
	ld.global.u64 	%rd190, [%rd3+160];
	xor.b64  	%rd191, %rd189, %rd190;
	st.shared.u64 	[%r1], %rd191;
	ld.shared.u64 	%rd192, [%r2];
	ld.shared.u64 	%rd193, [%r3];
	shl.b64 	%rd194, %rd193, 1;
	shr.u64 	%rd195, %rd193, 63;
	ld.global.u64 	%rd196, [%rd4];
	xor.b64  	%rd197, %rd195, %rd192;
	xor.b64  	%rd198, %rd197, %rd194;
	xor.b64  	%rd199, %rd198, %rd196;
	st.global.u64 	[%rd4], %rd199;
	ld.global.u64 	%rd200, [%rd5];
	shl.b64 	%rd201, %rd200, %r64;
	shr.u64 	%rd202, %rd200, %r65;
	xor.b64  	%rd203, %rd202, %rd201;
	st.shared.u64 	[%r4], %rd203;
	ld.shared.u64 	%rd204, [%r5];
	not.b64 	%rd205, %rd204;
	ld.shared.u64 	%rd206, [%r6];
	and.b64  	%rd207, %rd206, %rd205;
	xor.b64  	%rd208, %rd203, %rd207;
	st.global.u64 	[%rd4], %rd208;
	ld.const.u64 	%rd209, [%rd121+24];
	ld.global.u64 	%rd210, [%rd1];
	xor.b64  	%rd211, %rd210, %rd209;
	st.global.u64 	[%rd1], %rd211;
	add.s32 	%r76, %r76, 4;
	setp.ne.s32 	%p14, %r76, 24;
	@%p14 bra 	$L__BB0_19;
	add.s32 	%r24, %r71, -136;
	setp.gt.u32 	%p15, %r71, 136;
	setp.lt.u32 	%p16, %r70, 400;
	selp.u32 	%r66, 1, 0, %p15;
	add.s32 	%r70, %r70, %r66;
	and.pred  	%p17, %p15, %p16;
	add.s32 	%r69, %r69, 1;
	add.s16 	%rs124, %rs124, 1;
	mov.u32 	%r71, %r24;
	@%p17 bra 	$L__BB0_2;
$L__BB0_21:
	ret;

}


// ===== COMPILED SASS (sm_100) =====

	.target	sm_100

	.elftype	@"ET_EXEC"


//--------------------- .note.nv.tkinfo           --------------------------
	.section	.note.nv.tkinfo,"",@"SHT_NOTE"
	.sectionflags	@"SHF_NOTE_NV_TKINFO"
	.tkinfo
        /*0018*/ 	.word	0x00000002
        /*0030*/ 	.string	""
        /*0030*/ 	.string	"ptxas"
        /*0030*/ 	.string	"Cuda compilation tools, release 13.0, V13.0.88"
        /*0030*/ 	.string	"Build cuda_13.0.r13.0/compiler.36424714_0"
        /*0030*/ 	.string	"-arch sm_100 -m 64 "



//--------------------- .note.nv.cuinfo           --------------------------
	.section	.note.nv.cuinfo,"",@"SHT_NOTE"
	.sectionflags	@"SHF_NOTE_NV_CUINFO"
        /*0018*/ 	.short	0x0002
        /*001a*/ 	.short	0x0064
        /*001c*/ 	.short	0x0082
	.zero		2


//--------------------- .nv.info                  --------------------------
	.section	.nv.info,"",@"SHT_CUDA_INFO"
	.align	4


	//----- nvinfo : EIATTR_REGCOUNT
	.align		4
        /*0000*/ 	.byte	0x04, 0x2f
        /*0002*/ 	.short	(.L_4 - .L_3)
	.align		4
.L_3:
        /*0004*/ 	.word	index@(_Z6KeccakPciP5INTER)
        /*0008*/ 	.word	0x00000028


	//----- nvinfo : EIATTR_FRAME_SIZE
	.align		4
.L_4:
        /*000c*/ 	.byte	0x04, 0x11
        /*000e*/ 	.short	(.L_6 - .L_5)
	.align		4
.L_5:
        /*0010*/ 	.word	index@(_Z6KeccakPciP5INTER)
        /*0014*/ 	.word	0x00000000


	//----- nvinfo : EIATTR_MIN_STACK_SIZE
	.align		4
.L_6:
        /*0018*/ 	.byte	0x04, 0x12
        /*001a*/ 	.short	(.L_8 - .L_7)
	.align		4
.L_7:
        /*001c*/ 	.word	index@(_Z6KeccakPciP5INTER)
        /*0020*/ 	.word	0x00000000
.L_8:


//--------------------- .nv.compat                --------------------------
	.section	.nv.compat,"",@"SHT_CUDA_COMPAT_INFO"
	.align	4
        /*0000*/ 	.byte	0x02, 0x09, 0x00, 0x00, 0x02, 0x02, 0x01, 0x00, 0x02, 0x05, 0x05, 0x00, 0x03, 0x07, 0x01, 0x01
        /*0010*/ 	.byte	0x02, 0x03, 0x00, 0x00, 0x02, 0x06, 0x01, 0x00, 0x04, 0x0b, 0x08, 0x00, 0x09, 0x00, 0x00, 0x00
        /*0020*/ 	.byte	0x00, 0x00, 0x00, 0x00


//--------------------- .nv.info._Z6KeccakPciP5INTER --------------------------
	.section	.nv.info._Z6KeccakPciP5INTER,"",@"SHT_CUDA_INFO"
	.sectionflags	@""
	.align	4


	//----- nvinfo : EIATTR_CUDA_API_VERSION
	.align		4
        /*0000*/ 	.byte	0x04, 0x37
        /*0002*/ 	.short	(.L_10 - .L_9)
.L_9:
        /*0004*/ 	.word	0x00000082


	//----- nvinfo : EIATTR_KPARAM_INFO
	.align		4
.L_10:
        /*0008*/ 	.byte	0x04, 0x17
        /*000a*/ 	.short	(.L_12 - .L_11)
.L_11:
        /*000c*/ 	.word	0x00000000
        /*0010*/ 	.short	0x0002
        /*0012*/ 	.short	0x0010
        /*0014*/ 	.byte	0x00, 0xf5, 0x21, 0x00


	//----- nvinfo : EIATTR_KPARAM_INFO
	.align		4
.L_12:
        /*0018*/ 	.byte	0x04, 0x17
        /*001a*/ 	.short	(.L_14 - .L_13)
.L_13:
        /*001c*/ 	.word	0x00000000
        /*0020*/ 	.short	0x0001
        /*0022*/ 	.short	0x0008
        /*0024*/ 	.byte	0x00, 0xf0, 0x11, 0x00


	//----- nvinfo : EIATTR_KPARAM_INFO
	.align		4
.L_14:
        /*0028*/ 	.byte	0x04, 0x17
        /*002a*/ 	.short	(.L_16 - .L_15)
.L_15:
        /*002c*/ 	.word	0x00000000
        /*0030*/ 	.short	0x0000
        /*0032*/ 	.short	0x0000
        /*0034*/ 	.byte	0x00, 0xf5, 0x21, 0x00


	//----- nvinfo : EIATTR_SPARSE_MMA_MASK
	.align		4
.L_16:
        /*0038*/ 	.byte	0x03, 0x50
        /*003a*/ 	.short	0x0000


	//----- nvinfo : EIATTR_MAXREG_COUNT
	.align		4
        /*003c*/ 	.byte	0x03, 0x1b
        /*003e*/ 	.short	0x00ff


	//----- nvinfo : EIATTR_MERCURY_ISA_VERSION
	.align		4
        /*0040*/ 	.byte	0x03, 0x5f
        /*0042*/ 	.short	0x0101


	//----- nvinfo : EIATTR_VRC_CTA_INIT_COUNT
	.align		4
        /*0044*/ 	.byte	0x02, 0x4a
	.zero		1
	.zero		1


	//----- nvinfo : EIATTR_EXIT_INSTR_OFFSETS
	.align		4
        /*0048*/ 	.byte	0x04, 0x1c
        /*004a*/ 	.short	(.L_18 - .L_17)


	//   ....[0]....
.L_17:
        /*004c*/ 	.word	0x00000030


	//   ....[1]....
        /*0050*/ 	.word	0x00002220


	//----- nvinfo : EIATTR_CBANK_PARAM_SIZE
	.align		4
.L_18:
        /*0054*/ 	.byte	0x03, 0x19
        /*0056*/ 	.short	0x0018


	//----- nvinfo : EIATTR_PARAM_CBANK
	.align		4
        /*0058*/ 	.byte	0x04, 0x0a
        /*005a*/ 	.short	(.L_20 - .L_19)
	.align		4
.L_19:
        /*005c*/ 	.word	index@(.nv.constant0._Z6KeccakPciP5INTER)
        /*0060*/ 	.short	0x0380
        /*0062*/ 	.short	0x0018


	//----- nvinfo : EIATTR_SW_WAR
	.align		4
.L_20:
        /*0064*/ 	.byte	0x04, 0x36
        /*0066*/ 	.short	(.L_22 - .L_21)
.L_21:
        /*0068*/ 	.word	0x00000008
.L_22:


//--------------------- .nv.callgraph             --------------------------
	.section	.nv.callgraph,"",@"SHT_CUDA_CALLGRAPH"
	.align	4
	.sectionentsize	8
	.align		4
        /*0000*/ 	.word	0x00000000
	.align		4
        /*0004*/ 	.word	0xffffffff
	.align		4
        /*0008*/ 	.word	0x00000000
	.align		4
        /*000c*/ 	.word	0xfffffffe
	.align		4
        /*0010*/ 	.word	0x00000000
	.align		4
        /*0014*/ 	.word	0xfffffffd
	.align		4
        /*0018*/ 	.word	0x00000000
	.align		4
        /*001c*/ 	.word	0xfffffffc


//--------------------- .nv.constant3             --------------------------
	.section	.nv.constant3,"a",@progbits
	.align	8
.nv.constant3:
	.type		rho,@object
	.size		rho,(pi - rho)
rho:
        /*0000*/ 	.byte	0x00, 0x01, 0x3e, 0x1c, 0x1b, 0x24, 0x2c, 0x06, 0x37, 0x14, 0x03, 0x0a, 0x2b, 0x19, 0x27, 0x29
        /*0010*/ 	.byte	0x2d, 0x0f, 0x15, 0x08, 0x12, 0x02, 0x3d, 0x38, 0x0e
	.type		pi,@object
	.size		pi,(.L_1 - pi)
pi:
        /*0019*/ 	.byte	0x00, 0x06, 0x0c, 0x12, 0x18, 0x03, 0x09, 0x0a, 0x10, 0x16, 0x01, 0x07, 0x0d, 0x13, 0x14, 0x04
        /*0029*/ 	.byte	0x05, 0x0b, 0x11, 0x17, 0x02, 0x08, 0x0e, 0x0f, 0x15
.L_1:
	.zero		6
	.type		iota,@object
	.size		iota,(.L_2 - iota)
iota:
        /*0038*/ 	.byte	0x01, 0x00, 0x00, 0x00, 0x00, 0x00, 0x00, 0x00, 0x82, 0x80, 0x00, 0x00, 0x00, 0x00, 0x00, 0x00
        /* <DEDUP_REMOVED lines=11> */
.L_2:


//--------------------- .text._Z6KeccakPciP5INTER --------------------------
	.section	.text._Z6KeccakPciP5INTER,"ax",@progbits
	.align	128
        .global         _Z6KeccakPciP5INTER
        .type           _Z6KeccakPciP5INTER,@function
        .size           _Z6KeccakPciP5INTER,(.L_x_10 - _Z6KeccakPciP5INTER)
        .other          _Z6KeccakPciP5INTER,@"STO_CUDA_ENTRY STV_DEFAULT"
_Z6KeccakPciP5INTER:
.text._Z6KeccakPciP5INTER:
[----:B------:R-:W-:Y:S08]  /*0000*/  LDC R1, c[0x0][0x37c] ;  /* 0x0000df00ff017b82 */ /* 0x000ff00000000800 */
[----:B------:R-:W0:Y:S02]  /*0010*/  LDC R3, c[0x0][0x388] ;  /* 0x0000e200ff037b82 */ /* 0x000e240000000800 */
[----:B0-----:R-:W-:-:S13]  /*0020*/  ISETP.GE.AND P0, PT, R3, 0x1, PT ;  /* 0x000000010300780c */ /* 0x001fda0003f06270 */
[----:B------:R-:W-:Y:S05]  /*0030*/  @!P0 EXIT ;  /* 0x000000000000894d */ /* 0x000fea0003800000 */
[----:B------:R-:W0:Y:S01]  /*0040*/  S2R R10, SR_TID.X ;  /* 0x00000000000a7919 */ /* 0x000e220000002100 */
[C---:B------:R-:W-:Y:S01]  /*0050*/  LOP3.LUT R6, R3.reuse, 0x7, RZ, 0xc0, !PT ;  /* 0x0000000703067812 */ /* 0x040fe200078ec0ff */
[----:B------:R-:W1:Y:S01]  /*0060*/  LDCU.64 UR6, c[0x0][0x390] ;  /* 0x00007200ff0677ac */ /* 0x000e620008000a00 */
[----:B------:R-:W2:Y:S01]  /*0070*/  S2UR UR8, SR_CgaCtaId ;  /* 0x00000000000879c3 */ /* 0x000ea20000008800 */
[----:B------:R-:W-:Y:S02]  /*0080*/  LOP3.LUT R3, R3, 0x3, RZ, 0xc0, !PT ;  /* 0x0000000303037812 */ /* 0x000fe400078ec0ff */
[----:B------:R-:W-:Y:S01]  /*0090*/  VIADD R6, R6, 0xffffffff ;  /* 0xffffffff06067836 */ /* 0x000fe20000000000 */
[----:B------:R-:W3:Y:S04]  /*00a0*/  LDCU UR9, c[0x0][0x388] ;  /* 0x00007100ff0977ac */ /* 0x000ee80008000800 */
[----:B------:R-:W-:Y:S01]  /*00b0*/  ISETP.GE.U32.AND P0, PT, R6, 0x3, PT ;  /* 0x000000030600780c */ /* 0x000fe20003f06070 */
[----:B------:R-:W4:Y:S01]  /*00c0*/  LDC.64 R12, c[0x0][0x390] ;  /* 0x0000e400ff0c7b82 */ /* 0x000f220000000a00 */
[----:B------:R-:W5:Y:S01]  /*00d0*/  LDCU.64 UR10, c[0x0][0x380] ;  /* 0x00007000ff0a77ac */ /* 0x000f620008000a00 */
[----:B------:R-:W-:Y:S01]  /*00e0*/  UMOV UR4, 0x400 ;  /* 0x0000040000047882 */ /* 0x000fe20000000000 */
[----:B------:R-:W1:Y:S01]  /*00f0*/  LDCU.64 UR12, c[0x0][0x358] ;  /* 0x00006b00ff0c77ac */ /* 0x000e620008000a00 */
[----:B--2---:R-:W-:-:S02]  /*0100*/  ULEA UR5, UR8, UR4, 0x18 ;  /* 0x0000000408057291 */ /* 0x004fc4000f8ec0ff */
[----:B------:R-:W-:Y:S01]  /*0110*/  UIADD3 UR4, UPT, UPT, UR4, 0x28, URZ ;  /* 0x0000002804047890 */ /* 0x000fe2000fffe0ff */
[----:B0-----:R-:W-:-:S03]  /*0120*/  LOP3.LUT R4, R10, 0xff, RZ, 0xc0, !PT ;  /* 0x000000ff0a047812 */ /* 0x001fc600078ec0ff */
[----:B------:R-:W-:Y:S01]  /*0130*/  ULEA UR8, UR8, UR4, 0x18 ;  /* 0x0000000408087291 */ /* 0x000fe2000f8ec0ff */
[----:B------:R-:W0:Y:S01]  /*0140*/  LDC.U8 R15, c[0x3][R4+0x19] ;  /* 0x00c00640040f7b82 */ /* 0x000e220000000000 */
[C---:B------:R-:W-:Y:S01]  /*0150*/  VIADD R2, R4.reuse, 0x1 ;  /* 0x0000000104027836 */ /* 0x040fe20000000000 */
[----:B------:R-:W-:Y:S01]  /*0160*/  UMOV UR4, URZ ;  /* 0x000000ff00047c82 */ /* 0x000fe20008000000 */
[----:B------:R-:W-:Y:S02]  /*0170*/  VIADD R7, R4, 0x2 ;  /* 0x0000000204077836 */ /* 0x000fe40000000000 */
[----:B------:R-:W-:Y:S02]  /*0180*/  IMAD R5, R2, 0x3334, RZ ;  /* 0x0000333402057824 */ /* 0x000fe400078e02ff */
[----:B------:R-:W-:Y:S02]  /*0190*/  IMAD R8, R7, 0x3334, RZ ;  /* 0x0000333407087824 */ /* 0x000fe400078e02ff */
[----:B------:R-:W-:Y:S01]  /*01a0*/  IMAD R0, R4, 0xcd, RZ ;  /* 0x000000cd04007824 */ /* 0x000fe200078e02ff */
[----:B------:R-:W-:-:S04]  /*01b0*/  SHF.R.U32.HI R5, RZ, 0x10, R5 ;  /* 0x00000010ff057819 */ /* 0x000fc80000011605 */
[----:B------:R-:W-:Y:S02]  /*01c0*/  PRMT R9, R5, 0x9910, RZ ;  /* 0x0000991005097816 */ /* 0x000fe400000000ff */
[----:B------:R-:W-:Y:S02]  /*01d0*/  SHF.R.U32.HI R5, RZ, 0x10, R8 ;  /* 0x00000010ff057819 */ /* 0x000fe40000011608 */
[----:B------:R-:W-:Y:S01]  /*01e0*/  SHF.R.U32.HI R0, RZ, 0xa, R0 ;  /* 0x0000000aff007819 */ /* 0x000fe20000011600 */
[----:B------:R-:W-:Y:S01]  /*01f0*/  IMAD.MOV.U32 R8, RZ, RZ, R9 ;  /* 0x000000ffff087224 */ /* 0x000fe200078e0009 */
[----:B------:R-:W-:Y:S02]  /*0200*/  PRMT R9, R5, 0x9910, RZ ;  /* 0x0000991005097816 */ /* 0x000fe400000000ff */
[----:B------:R-:W-:Y:S01]  /*0210*/  PRMT R0, R0, 0x9910, RZ ;  /* 0x0000991000007816 */ /* 0x000fe200000000ff */
[----:B------:R-:W-:Y:S02]  /*0220*/  IMAD R5, R8, 0x5, RZ ;  /* 0x0000000508057824 */ /* 0x000fe400078e02ff */
[----:B------:R-:W-:-:S02]  /*0230*/  IMAD.MOV.U32 R6, RZ, RZ, R9 ;  /* 0x000000ffff067224 */ /* 0x000fc400078e0009 */
[----:B------:R-:W-:Y:S02]  /*0240*/  IMAD R0, R0, 0x5, RZ ;  /* 0x0000000500007824 */ /* 0x000fe400078e02ff */
[----:B------:R-:W-:Y:S02]  /*0250*/  IMAD.MOV R9, RZ, RZ, -R5 ;  /* 0x000000ffff097224 */ /* 0x000fe400078e0a05 */
[----:B------:R-:W-:Y:S02]  /*0260*/  IMAD R5, R6, 0x5, RZ ;  /* 0x0000000506057824 */ /* 0x000fe400078e02ff */
[----:B------:R-:W-:Y:S01]  /*0270*/  IMAD.MOV R6, RZ, RZ, -R0 ;  /* 0x000000ffff067224 */ /* 0x000fe200078e0a00 */
[----:B------:R-:W-:Y:S01]  /*0280*/  PRMT R9, R9, 0x7710, RZ ;  /* 0x0000771009097816 */ /* 0x000fe200000000ff */
[----:B------:R-:W-:-:S03]  /*0290*/  IMAD.MOV R8, RZ, RZ, -R5 ;  /* 0x000000ffff087224 */ /* 0x000fc600078e0a05 */
[----:B------:R-:W-:Y:S01]  /*02a0*/  PRMT R5, R6, 0x7710, RZ ;  /* 0x0000771006057816 */ /* 0x000fe200000000ff */
[----:B------:R-:W-:Y:S01]  /*02b0*/  IMAD.IADD R6, R2, 0x1, R9 ;  /* 0x0000000102067824 */ /* 0x000fe200078e0209 */
[----:B------:R-:W-:Y:S01]  /*02c0*/  PRMT R8, R8, 0x7710, RZ ;  /* 0x0000771008087816 */ /* 0x000fe200000000ff */
[----:B------:R-:W-:Y:S02]  /*02d0*/  IMAD.SHL.U32 R2, R10, 0x8, RZ ;  /* 0x000000080a027824 */ /* 0x000fe400078e00ff */
[----:B------:R-:W-:Y:S01]  /*02e0*/  IMAD.IADD R5, R5, 0x1, R10 ;  /* 0x0000000105057824 */ /* 0x000fe200078e020a */
[----:B------:R-:W-:Y:S01]  /*02f0*/  LOP3.LUT R6, R6, 0xffff, RZ, 0xc0, !PT ;  /* 0x0000ffff06067812 */ /* 0x000fe200078ec0ff */
[----:B------:R-:W-:Y:S01]  /*0300*/  IMAD.IADD R8, R7, 0x1, R8 ;  /* 0x0000000107087824 */ /* 0x000fe200078e0208 */
[----:B------:R-:W-:Y:S01]  /*0310*/  LOP3.LUT R2, R2, 0x7f8, RZ, 0xc0, !PT ;  /* 0x000007f802027812 */ /* 0x000fe200078ec0ff */
[----:B-----5:R-:W-:Y:S01]  /*0320*/  IMAD.U32 R10, RZ, RZ, UR10 ;  /* 0x0000000aff0a7e24 */ /* 0x020fe2000f8e00ff */
[----:B------:R-:W-:-:S02]  /*0330*/  LOP3.LUT R7, R5, 0xff, RZ, 0xc0, !PT ;  /* 0x000000ff05077812 */ /* 0x000fc400078ec0ff */
[----:B------:R-:W-:Y:S02]  /*0340*/  LOP3.LUT R8, R8, 0xffff, RZ, 0xc0, !PT ;  /* 0x0000ffff08087812 */ /* 0x000fe400078ec0ff */
[----:B-1----:R-:W-:Y:S01]  /*0350*/  IADD3 R16, P1, PT, R2, UR6, RZ ;  /* 0x0000000602107c10 */ /* 0x002fe2000ff3e0ff */
[----:B------:R-:W-:Y:S01]  /*0360*/  IMAD.IADD R9, R4, 0x1, -R7 ;  /* 0x0000000104097824 */ /* 0x000fe200078e0a07 */
[C---:B0-----:R-:W-:Y:S01]  /*0370*/  LOP3.LUT R11, R15.reuse, 0xff, RZ, 0xc0, !PT ;  /* 0x000000ff0f0b7812 */ /* 0x041fe200078ec0ff */
[----:B----4-:R-:W-:-:S03]  /*0380*/  IMAD.WIDE.U32 R14, R15, 0x8, R12 ;  /* 0x000000080f0e7825 */ /* 0x010fc600078e000c */
[----:B------:R0:W1:Y:S01]  /*0390*/  LDC.U8 R0, c[0x3][R11] ;  /* 0x00c000000b007b82 */ /* 0x0000620000000000 */
[----:B------:R-:W-:Y:S02]  /*03a0*/  IMAD.IADD R31, R9, 0x1, R8 ;  /* 0x00000001091f7824 */ /* 0x000fe400078e0208 */
[----:B------:R-:W-:Y:S01]  /*03b0*/  IMAD.X R17, RZ, RZ, UR7, P1 ;  /* 0x00000007ff117e24 */ /* 0x000fe200088e06ff */
[----:B------:R-:W-:Y:S01]  /*03c0*/  LOP3.LUT P1, R8, R5, 0xff, RZ, 0xc0, !PT ;  /* 0x000000ff05087812 */ /* 0x000fe2000782c0ff */
[----:B------:R-:W-:Y:S01]  /*03d0*/  IMAD.IADD R30, R6, 0x1, R9 ;  /* 0x00000001061e7824 */ /* 0x000fe200078e0209 */
[----:B------:R-:W-:Y:S01]  /*03e0*/  PRMT R5, RZ, 0x7610, R5 ;  /* 0x00007610ff057816 */ /* 0x000fe20000000005 */
[C---:B------:R-:W-:Y:S01]  /*03f0*/  VIADD R9, R7.reuse, 0xffffffff ;  /* 0xffffffff07097836 */ /* 0x040fe20000000000 */
[----:B------:R-:W-:Y:S01]  /*0400*/  ISETP.NE.AND P2, PT, R8, 0x4, PT ;  /* 0x000000040800780c */ /* 0x000fe20003f45270 */
[----:B------:R-:W-:Y:S01]  /*0410*/  IMAD.WIDE.U32 R12, R7, 0x8, R12 ;  /* 0x00000008070c7825 */ /* 0x000fe200078e000c */
[----:B------:R-:W-:-:S02]  /*0420*/  LEA R30, R30, UR8, 0x3 ;  /* 0x000000081e1e7c11 */ /* 0x000fc4000f8e18ff */
[----:B------:R-:W-:Y:S01]  /*0430*/  SEL R9, R9, 0x4, P1 ;  /* 0x0000000409097807 */ /* 0x000fe20000800000 */
[----:B------:R-:W-:Y:S01]  /*0440*/  VIADD R7, R7, 0x1 ;  /* 0x0000000107077836 */ /* 0x000fe20000000000 */
[----:B------:R-:W-:Y:S01]  /*0450*/  LEA R31, R31, UR8, 0x3 ;  /* 0x000000081f1f7c11 */ /* 0x000fe2000f8e18ff */
[----:B------:R-:W-:Y:S02]  /*0460*/  IMAD.MOV.U32 R4, RZ, RZ, 0x1 ;  /* 0x00000001ff047424 */ /* 0x000fe400078e00ff */
[----:B---3--:R-:W-:Y:S01]  /*0470*/  IMAD.U32 R6, RZ, RZ, UR9 ;  /* 0x00000009ff067e24 */ /* 0x008fe2000f8e00ff */
[----:B------:R-:W-:Y:S01]  /*0480*/  SEL R18, R7, RZ, P2 ;  /* 0x000000ff07127207 */ /* 0x000fe20001000000 */
[----:B0-----:R-:W-:Y:S01]  /*0490*/  IMAD.U32 R11, RZ, RZ, UR11 ;  /* 0x0000000bff0b7e24 */ /* 0x001fe2000f8e00ff */
[----:B------:R-:W-:Y:S02]  /*04a0*/  LEA R7, R8, UR5, 0x3 ;  /* 0x0000000508077c11 */ /* 0x000fe4000f8e18ff */
[----:B------:R-:W-:-:S02]  /*04b0*/  LEA R8, R9, UR5, 0x3 ;  /* 0x0000000509087c11 */ /* 0x000fc4000f8e18ff */
[----:B------:R-:W-:-:S07]  /*04c0*/  LEA R9, R18, UR5, 0x3 ;  /* 0x0000000512097c11 */ /* 0x000fce000f8e18ff */
.L_x_8:
[----:B------:R-:W-:-:S13]  /*04d0*/  ISETP.GT.U32.AND P1, PT, R6, 0x87, PT ;  /* 0x000000870600780c */ /* 0x000fda0003f24070 */
[----:B----4-:R-:W-:Y:S05]  /*04e0*/  @P1 BRA `(.L_x_0) ;  /* 0x0000000c00281947 */ /* 0x010fea0003800000 */
[----:B------:R-:W0:Y:S01]  /*04f0*/  LDCU UR5, c[0x0][0x388] ;  /* 0x00007100ff0577ac */ /* 0x000e220008000800 */
[----:B------:R-:W-:Y:S01]  /*0500*/  LOP3.LUT P1, RZ, R6, 0xf, RZ, 0xc0, !PT ;  /* 0x0000000f06ff7812 */ /* 0x000fe2000782c0ff */
[----:B------:R-:W-:Y:S01]  /*0510*/  IMAD.MOV.U32 R23, RZ, RZ, RZ ;  /* 0x000000ffff177224 */ /* 0x000fe200078e00ff */
[----:B------:R-:W2:Y:S01]  /*0520*/  LDCU.64 UR10, c[0x0][0x390] ;  /* 0x00007200ff0a77ac */ /* 0x000ea20008000a00 */
[----:B0-----:R-:W-:-:S04]  /*0530*/  UIMAD UR5, UR4, -0x88, UR5 ;  /* 0xffffff78040578a4 */ /* 0x001fc8000f8e0205 */
[----:B------:R-:W-:-:S04]  /*0540*/  UIADD3 UR5, UPT, UPT, UR5, -0x1, URZ ;  /* 0xffffffff05057890 */ /* 0x000fc8000fffe0ff */
[----:B------:R-:W-:-:S09]  /*0550*/  UISETP.GE.U32.AND UP0, UPT, UR5, 0xf, UPT ;  /* 0x0000000f0500788c */ /* 0x000fd2000bf06070 */
[----:B--2---:R-:W-:Y:S05]  /*0560*/  BRA.U !UP0, `(.L_x_1) ;  /* 0x00000005086c7547 */ /* 0x004fea000b800000 */
[----:B------:R-:W-:Y:S01]  /*0570*/  LOP3.LUT R20, R6, 0xffff, RZ, 0xc0, !PT ;  /* 0x0000ffff06147812 */ /* 0x000fe200078ec0ff */
[----:B------:R-:W-:Y:S01]  /*0580*/  UMOV UR6, 0x7 ;  /* 0x0000000700067882 */ /* 0x000fe20000000000 */
[----:B------:R-:W-:Y:S01]  /*0590*/  UMOV UR7, 0x0 ;  /* 0x0000000000077882 */ /* 0x000fe20000000000 */
[----:B------:R-:W-:Y:S01]  /*05a0*/  IADD3 R24, P2, PT, R10, 0x7, RZ ;  /* 0x000000070a187810 */ /* 0x000fe20007f5e0ff */
[----:B------:R-:W-:Y:S01]  /*05b0*/  UIMAD.WIDE.U32 UR6, UR10, 0x1, UR6 ;  /* 0x000000010a0678a5 */ /* 0x000fe2000f8e0006 */
[----:B------:R-:W-:Y:S02]  /*05c0*/  SHF.R.U32.HI R20, RZ, 0x4, R20 ;  /* 0x00000004ff147819 */ /* 0x000fe40000011614 */
[----:B------:R-:W-:Y:S01]  /*05d0*/  LOP3.LUT R23, R6, 0xf0, RZ, 0xc0, !PT ;  /* 0x000000f006177812 */ /* 0x000fe200078ec0ff */
[----:B------:R-:W-:Y:S02]  /*05e0*/  IMAD.X R25, RZ, RZ, R11, P2 ;  /* 0x000000ffff197224 */ /* 0x000fe400010e060b */
[----:B------:R-:W-:-:S02]  /*05f0*/  IMAD.SHL.U32 R20, R20, 0x10, RZ ;  /* 0x0000001014147824 */ /* 0x000fc400078e00ff */
[----:B------:R-:W-:Y:S01]  /*0600*/  IMAD.U32 R18, RZ, RZ, UR6 ;  /* 0x00000006ff127e24 */ /* 0x000fe2000f8e00ff */
[----:B------:R-:W-:Y:S02]  /*0610*/  UIADD3 UR6, UPT, UPT, UR7, UR11, URZ ;  /* 0x0000000b07067290 */ /* 0x000fe4000fffe0ff */
[----:B------:R-:W-:Y:S01]  /*0620*/  IMAD.U32 R19, RZ, RZ, UR7 ;  /* 0x00000007ff137e24 */ /* 0x000fe2000f8e00ff */
[----:B------:R-:W-:Y:S01]  /*0630*/  LOP3.LUT R22, R20, 0xf0, RZ, 0xe2, !PT ;  /* 0x000000f014167812 */ /* 0x000fe200078ee2ff */
[----:B------:R-:W-:Y:S02]  /*0640*/  IMAD.MOV.U32 R26, RZ, RZ, R18 ;  /* 0x000000ffff1a7224 */ /* 0x000fe400078e0012 */
[----:B------:R-:W-:Y:S02]  /*0650*/  IMAD.U32 R27, RZ, RZ, UR6 ;  /* 0x00000006ff1b7e24 */ /* 0x000fe4000f8e00ff */
[----:B------:R-:W-:-:S07]  /*0660*/  IMAD.MOV R22, RZ, RZ, -R22 ;  /* 0x000000ffff167224 */ /* 0x000fce00078e0a16 */
.L_x_2:
[----:B--2---:R-:W-:Y:S02]  /*0670*/  IMAD.MOV.U32 R18, RZ, RZ, R26 ;  /* 0x000000ffff127224 */ /* 0x004fe400078e001a */
[----:B------:R-:W-:Y:S02]  /*0680*/  IMAD.MOV.U32 R19, RZ, RZ, R27 ;  /* 0x000000ffff137224 */ /* 0x000fe400078e001b */
[----:B------:R-:W-:Y:S02]  /*0690*/  IMAD.MOV.U32 R20, RZ, RZ, R24 ;  /* 0x000000ffff147224 */ /* 0x000fe400078e0018 */
[----:B------:R-:W-:Y:S01]  /*06a0*/  IMAD.MOV.U32 R21, RZ, RZ, R25 ;  /* 0x000000ffff157224 */ /* 0x000fe200078e0019 */
[----:B------:R-:W2:Y:S04]  /*06b0*/  LDG.E.U8 R27, desc[UR12][R18.64+-0x6] ;  /* 0xfffffa0c121b7981 */ /* 0x000ea8000c1e1100 */
[----:B------:R-:W3:Y:S04]  /*06c0*/  LDG.E.U8 R24, desc[UR12][R20.64+-0x7] ;  /* 0xfffff90c14187981 */ /* 0x000ee8000c1e1100 */
[----:B------:R-:W3:Y:S04]  /*06d0*/  LDG.E.U8 R25, desc[UR12][R18.64+-0x7] ;  /* 0xfffff90c12197981 */ /* 0x000ee8000c1e1100 */
[----:B------:R-:W4:Y:S04]  /*06e0*/  LDG.E.U8 R29, desc[UR12][R18.64+-0x5] ;  /* 0xfffffb0c121d7981 */ /* 0x000f28000c1e1100 */
[----:B------:R-:W5:Y:S01]  /*06f0*/  LDG.E.U8 R33, desc[UR12][R18.64+-0x4] ;  /* 0xfffffc0c12217981 */ /* 0x000f62000c1e1100 */
[----:B---3--:R-:W-:-:S05]  /*0700*/  LOP3.LUT R25, R25, R24, RZ, 0x3c, !PT ;  /* 0x0000001819197212 */ /* 0x008fca00078e3cff */
[----:B------:R0:W-:Y:S04]  /*0710*/  STG.E.U8 desc[UR12][R18.64+-0x7], R25 ;  /* 0xfffff91912007986 */ /* 0x0001e8000c10110c */
[----:B------:R-:W2:Y:S04]  /*0720*/  LDG.E.U8 R24, desc[UR12][R20.64+-0x6] ;  /* 0xfffffa0c14187981 */ /* 0x000ea8000c1e1100 */
[----:B0-----:R-:W3:Y:S01]  /*0730*/  LDG.E.U8 R25, desc[UR12][R18.64+-0x3] ;  /* 0xfffffd0c12197981 */ /* 0x001ee2000c1e1100 */
[----:B--2---:R-:W-:-:S05]  /*0740*/  LOP3.LUT R27, R27, R24, RZ, 0x3c, !PT ;  /* 0x000000181b1b7212 */ /* 0x004fca00078e3cff */
[----:B------:R0:W-:Y:S04]  /*0750*/  STG.E.U8 desc[UR12][R18.64+-0x6], R27 ;  /* 0xfffffa1b12007986 */ /* 0x0001e8000c10110c */
[----:B------:R-:W4:Y:S04]  /*0760*/  LDG.E.U8 R24, desc[UR12][R20.64+-0x5] ;  /* 0xfffffb0c14187981 */ /* 0x000f28000c1e1100 */
[----:B0-----:R-:W2:Y:S01]  /*0770*/  LDG.E.U8 R27, desc[UR12][R18.64+-0x2] ;  /* 0xfffffe0c121b7981 */ /* 0x001ea2000c1e1100 */
[----:B----4-:R-:W-:-:S05]  /*0780*/  LOP3.LUT R29, R29, R24, RZ, 0x3c, !PT ;  /* 0x000000181d1d7212 */ /* 0x010fca00078e3cff */
[----:B------:R0:W-:Y:S04]  /*0790*/  STG.E.U8 desc[UR12][R18.64+-0x5], R29 ;  /* 0xfffffb1d12007986 */ /* 0x0001e8000c10110c */
[----:B------:R-:W5:Y:S02]  /*07a0*/  LDG.E.U8 R24, desc[UR12][R20.64+-0x4] ;  /* 0xfffffc0c14187981 */ /* 0x000f64000c1e1100 */
[----:B-----5:R-:W-:-:S05]  /*07b0*/  LOP3.LUT R33, R33, R24, RZ, 0x3c, !PT ;  /* 0x0000001821217212 */ /* 0x020fca00078e3cff */
[----:B------:R4:W-:Y:S04]  /*07c0*/  STG.E.U8 desc[UR12][R18.64+-0x4], R33 ;  /* 0xfffffc2112007986 */ /* 0x0009e8000c10110c */
[----:B------:R-:W3:Y:S02]  /*07d0*/  LDG.E.U8 R24, desc[UR12][R20.64+-0x3] ;  /* 0xfffffd0c14187981 */ /* 0x000ee4000c1e1100 */
[----:B---3--:R-:W-:-:S05]  /*07e0*/  LOP3.LUT R25, R25, R24, RZ, 0x3c, !PT ;  /* 0x0000001819197212 */ /* 0x008fca00078e3cff */
[----:B------:R3:W-:Y:S04]  /*07f0*/  STG.E.U8 desc[UR12][R18.64+-0x3], R25 ;  /* 0xfffffd1912007986 */ /* 0x0007e8000c10110c */
[----:B------:R-:W2:Y:S02]  /*0800*/  LDG.E.U8 R24, desc[UR12][R20.64+-0x2] ;  /* 0xfffffe0c14187981 */ /* 0x000ea4000c1e1100 */
[----:B--2---:R-:W-:-:S05]  /*0810*/  LOP3.LUT R27, R27, R24, RZ, 0x3c, !PT ;  /* 0x000000181b1b7212 */ /* 0x004fca00078e3cff */
[----:B------:R2:W-:Y:S04]  /*0820*/  STG.E.U8 desc[UR12][R18.64+-0x2], R27 ;  /* 0xfffffe1b12007986 */ /* 0x0005e8000c10110c */
[----:B------:R-:W5:Y:S04]  /*0830*/  LDG.E.U8 R24, desc[UR12][R20.64+-0x1] ;  /* 0xffffff0c14187981 */ /* 0x000f68000c1e1100 */
[----:B0-----:R-:W5:Y:S02]  /*0840*/  LDG.E.U8 R29, desc[UR12][R18.64+-0x1] ;  /* 0xffffff0c121d7981 */ /* 0x001f64000c1e1100 */
[----:B-----5:R-:W-:-:S05]  /*0850*/  LOP3.LUT R29, R29, R24, RZ, 0x3c, !PT ;  /* 0x000000181d1d7212 */ /* 0x020fca00078e3cff */
[----:B------:R0:W-:Y:S04]  /*0860*/  STG.E.U8 desc[UR12][R18.64+-0x1], R29 ;  /* 0xffffff1d12007986 */ /* 0x0001e8000c10110c */
[----:B------:R-:W5:Y:S04]  /*0870*/  LDG.E.U8 R24, desc[UR12][R20.64] ;  /* 0x0000000c14187981 */ /* 0x000f68000c1e1100 */
[----:B----4-:R-:W5:Y:S04]  /*0880*/  LDG.E.U8 R33, desc[UR12][R18.64] ;  /* 0x0000000c12217981 */ /* 0x010f68000c1e1100 */
[----:B---3--:R-:W3:Y:S04]  /*0890*/  LDG.E.U8 R25, desc[UR12][R18.64+0x1] ;  /* 0x0000010c12197981 */ /* 0x008ee8000c1e1100 */
[----:B--2---:R-:W2:Y:S04]  /*08a0*/  LDG.E.U8 R27, desc[UR12][R18.64+0x2] ;  /* 0x0000020c121b7981 */ /* 0x004ea8000c1e1100 */
[----:B0-----:R-:W4:Y:S01]  /*08b0*/  LDG.E.U8 R29, desc[UR12][R18.64+0x3] ;  /* 0x0000030c121d7981 */ /* 0x001f22000c1e1100 */
[----:B-----5:R-:W-:-:S05]  /*08c0*/  LOP3.LUT R33, R33, R24, RZ, 0x3c, !PT ;  /* 0x0000001821217212 */ /* 0x020fca00078e3cff */
[----:B------:R0:W-:Y:S04]  /*08d0*/  STG.E.U8 desc[UR12][R18.64], R33 ;  /* 0x0000002112007986 */ /* 0x0001e8000c10110c */
[----:B------:R-:W3:Y:S04]  /*08e0*/  LDG.E.U8 R24, desc[UR12][R20.64+0x1] ;  /* 0x0000010c14187981 */ /* 0x000ee8000c1e1100 */
[----:B0-----:R-:W5:Y:S01]  /*08f0*/  LDG.E.U8 R33, desc[UR12][R18.64+0x4] ;  /* 0x0000040c12217981 */ /* 0x001f62000c1e1100 */
        /* <DEDUP_REMOVED lines=10> */
[----:B------:R-:W5:Y:S04]  /*09a0*/  LDG.E.U8 R24, desc[UR12][R20.64+0x4] ;  /* 0x0000040c14187981 */ /* 0x000f68000c1e1100 */
[----:B0-----:R-:W4:Y:S01]  /*09b0*/  LDG.E.U8 R29, desc[UR12][R18.64+0x7] ;  /* 0x0000070c121d7981 */ /* 0x001f22000c1e1100 */
[----:B-----5:R-:W-:-:S05]  /*09c0*/  LOP3.LUT R33, R33, R24, RZ, 0x3c, !PT ;  /* 0x0000001821217212 */ /* 0x020fca00078e3cff */
[----:B------:R0:W-:Y:S04]  /*09d0*/  STG.E.U8 desc[UR12][R18.64+0x4], R33 ;  /* 0x0000042112007986 */ /* 0x0001e8000c10110c */
[----:B------:R-:W3:Y:S04]  /*09e0*/  LDG.E.U8 R24, desc[UR12][R20.64+0x5] ;  /* 0x0000050c14187981 */ /* 0x000ee8000c1e1100 */
[----:B0-----:R-:W5:Y:S01]  /*09f0*/  LDG.E.U8 R33, desc[UR12][R18.64+0x8] ;  /* 0x0000080c12217981 */ /* 0x001f62000c1e1100 */
[----:B---3--:R-:W-:-:S05]  /*0a00*/  LOP3.LUT R25, R25, R24, RZ, 0x3c, !PT ;  /* 0x0000001819197212 */ /* 0x008fca00078e3cff */
[----:B------:R-:W-:Y:S04]  /*0a10*/  STG.E.U8 desc[UR12][R18.64+0x5], R25 ;  /* 0x0000051912007986 */ /* 0x000fe8000c10110c */
[----:B------:R-:W2:Y:S02]  /*0a20*/  LDG.E.U8 R24, desc[UR12][R20.64+0x6] ;  /* 0x0000060c14187981 */ /* 0x000ea4000c1e1100 */
[----:B--2---:R-:W-:-:S05]  /*0a30*/  LOP3.LUT R27, R27, R24, RZ, 0x3c, !PT ;  /* 0x000000181b1b7212 */ /* 0x004fca00078e3cff */
[----:B------:R0:W-:Y:S04]  /*0a40*/  STG.E.U8 desc[UR12][R18.64+0x6], R27 ;  /* 0x0000061b12007986 */ /* 0x0001e8000c10110c */
[----:B------:R-:W4:Y:S01]  /*0a50*/  LDG.E.U8 R24, desc[UR12][R20.64+0x7] ;  /* 0x0000070c14187981 */ /* 0x000f22000c1e1100 */
[----:B------:R-:W-:Y:S01]  /*0a60*/  VIADD R22, R22, 0x10 ;  /* 0x0000001016167836 */ /* 0x000fe20000000000 */
[----:B----4-:R-:W-:-:S05]  /*0a70*/  LOP3.LUT R29, R29, R24, RZ, 0x3c, !PT ;  /* 0x000000181d1d7212 */ /* 0x010fca00078e3cff */
[----:B------:R2:W-:Y:S04]  /*0a80*/  STG.E.U8 desc[UR12][R18.64+0x7], R29 ;  /* 0x0000071d12007986 */ /* 0x0005e8000c10110c */
[----:B------:R-:W5:Y:S01]  /*0a90*/  LDG.E.U8 R24, desc[UR12][R20.64+0x8] ;  /* 0x0000080c14187981 */ /* 0x000f62000c1e1100 */
[----:B------:R-:W-:Y:S02]  /*0aa0*/  ISETP.NE.AND P2, PT, R22, RZ, PT ;  /* 0x000000ff1600720c */ /* 0x000fe40003f45270 */
[----:B------:R-:W-:-:S05]  /*0ab0*/  IADD3 R26, P4, PT, R18, 0x10, RZ ;  /* 0x00000010121a7810 */ /* 0x000fca0007f9e0ff */
[----:B0-----:R-:W-:Y:S01]  /*0ac0*/  IMAD.X R27, RZ, RZ, R19, P4 ;  /* 0x000000ffff1b7224 */ /* 0x001fe200020e0613 */
[----:B-----5:R-:W-:Y:S02]  /*0ad0*/  LOP3.LUT R33, R33, R24, RZ, 0x3c, !PT ;  /* 0x0000001821217212 */ /* 0x020fe400078e3cff */
[----:B------:R-:W-:-:S03]  /*0ae0*/  IADD3 R24, P3, PT, R20, 0x10, RZ ;  /* 0x0000001014187810 */ /* 0x000fc60007f7e0ff */
[----:B------:R2:W-:Y:S02]  /*0af0*/  STG.E.U8 desc[UR12][R18.64+0x8], R33 ;  /* 0x0000082112007986 */ /* 0x0005e4000c10110c */
[----:B------:R-:W-:Y:S01]  /*0b00*/  IMAD.X R25, RZ, RZ, R21, P3 ;  /* 0x000000ffff197224 */ /* 0x000fe200018e0615 */
[----:B------:R-:W-:Y:S07]  /*0b10*/  @P2 BRA `(.L_x_2) ;  /* 0xfffffff800d42947 */ /* 0x000fee000383ffff */
.L_x_1:
[----:B------:R-:W-:Y:S05]  /*0b20*/  @!P1 BRA `(.L_x_3) ;  /* 0x00000004006c9947 */ /* 0x000fea0003800000 */
[----:B------:R-:W2:Y:S02]  /*0b30*/  LDCU.U16 UR5, c[0x0][0x388] ;  /* 0x00007100ff0577ac */ /* 0x000ea40008000400 */
[----:B--2---:R-:W-:-:S04]  /*0b40*/  LEA R18, R5, UR5, 0x3 ;  /* 0x0000000505127c11 */ /* 0x004fc8000f8e18ff */
[----:B------:R-:W-:-:S04]  /*0b50*/  LOP3.LUT R18, R18, 0xf, RZ, 0xc0, !PT ;  /* 0x0000000f12127812 */ /* 0x000fc800078ec0ff */
[C---:B------:R-:W-:Y:S01]  /*0b60*/  LOP3.LUT P2, RZ, R18.reuse, 0x7, RZ, 0xc0, !PT ;  /* 0x0000000712ff7812 */ /* 0x040fe2000784c0ff */
[----:B------:R-:W-:-:S05]  /*0b70*/  VIADD R19, R18, 0xffffffff ;  /* 0xffffffff12137836 */ /* 0x000fca0000000000 */
[----:B------:R-:W-:-:S13]  /*0b80*/  ISETP.GE.U32.AND P1, PT, R19, 0x7, PT ;  /* 0x000000071300780c */ /* 0x000fda0003f26070 */
[----:B------:R-:W-:Y:S05]  /*0b90*/  @!P1 BRA `(.L_x_4) ;  /* 0x0000000000989947 */ /* 0x000fea0003800000 */
[----:B------:R-:W0:Y:S01]  /*0ba0*/  LDCU UR5, c[0x0][0x390] ;  /* 0x00007200ff0577ac */ /* 0x000e220008000800 */
[----:B------:R-:W-:-:S05]  /*0bb0*/  IADD3 R20, P1, PT, R10, R23, RZ ;  /* 0x000000170a147210 */ /* 0x000fca0007f3e0ff */
[----:B------:R-:W-:-:S05]  /*0bc0*/  IMAD.X R21, RZ, RZ, R11, P1 ;  /* 0x000000ffff157224 */ /* 0x000fca00008e060b */
[----:B------:R-:W2:Y:S01]  /*0bd0*/  LDG.E.U8 R22, desc[UR12][R20.64] ;  /* 0x0000000c14167981 */ /* 0x000ea2000c1e1100 */
[----:B0-----:R-:W-:-:S05]  /*0be0*/  IADD3 R18, P3, PT, R23, UR5, RZ ;  /* 0x0000000517127c10 */ /* 0x001fca000ff7e0ff */
[----:B------:R-:W-:-:S05]  /*0bf0*/  IMAD.X R19, RZ, RZ, UR11, P3 ;  /* 0x0000000bff137e24 */ /* 0x000fca00098e06ff */
[----:B------:R-:W2:Y:S04]  /*0c00*/  LDG.E.U8 R25, desc[UR12][R18.64] ;  /* 0x0000000c12197981 */ /* 0x000ea8000c1e1100 */
[----:B------:R-:W3:Y:S04]  /*0c10*/  LDG.E.U8 R27, desc[UR12][R18.64+0x1] ;  /* 0x0000010c121b7981 */ /* 0x000ee8000c1e1100 */
[----:B------:R-:W4:Y:S04]  /*0c20*/  LDG.E.U8 R29, desc[UR12][R18.64+0x2] ;  /* 0x0000020c121d7981 */ /* 0x000f28000c1e1100 */
[----:B------:R-:W5:Y:S01]  /*0c30*/  LDG.E.U8 R33, desc[UR12][R18.64+0x3] ;  /* 0x0000030c12217981 */ /* 0x000f62000c1e1100 */
[----:B--2---:R-:W-:-:S05]  /*0c40*/  LOP3.LUT R25, R25, R22, RZ, 0x3c, !PT ;  /* 0x0000001619197212 */ /* 0x004fca00078e3cff */
[----:B------:R0:W-:Y:S04]  /*0c50*/  STG.E.U8 desc[UR12][R18.64], R25 ;  /* 0x0000001912007986 */ /* 0x0001e8000c10110c */
[----:B------:R-:W3:Y:S04]  /*0c60*/  LDG.E.U8 R22, desc[UR12][R20.64+0x1] ;  /* 0x0000010c14167981 */ /* 0x000ee8000c1e1100 */
[----:B0-----:R-:W2:Y:S01]  /*0c70*/  LDG.E.U8 R25, desc[UR12][R18.64+0x4] ;  /* 0x0000040c12197981 */ /* 0x001ea2000c1e1100 */
[----:B---3--:R-:W-:-:S05]  /*0c80*/  LOP3.LUT R27, R27, R22, RZ, 0x3c, !PT ;  /* 0x000000161b1b7212 */ /* 0x008fca00078e3cff */
[----:B------:R0:W-:Y:S04]  /*0c90*/  STG.E.U8 desc[UR12][R18.64+0x1], R27 ;  /* 0x0000011b12007986 */ /* 0x0001e8000c10110c */
[----:B------:R-:W4:Y:S04]  /*0ca0*/  LDG.E.U8 R22, desc[UR12][R20.64+0x2] ;  /* 0x0000020c14167981 */ /* 0x000f28000c1e1100 */
[----:B0-----:R-:W3:Y:S01]  /*0cb0*/  LDG.E.U8 R27, desc[UR12][R18.64+0x5] ;  /* 0x0000050c121b7981 */ /* 0x001ee2000c1e1100 */
[----:B----4-:R-:W-:-:S05]  /*0cc0*/  LOP3.LUT R29, R29, R22, RZ, 0x3c, !PT ;  /* 0x000000161d1d7212 */ /* 0x010fca00078e3cff */
[----:B------:R0:W-:Y:S04]  /*0cd0*/  STG.E.U8 desc[UR12][R18.64+0x2], R29 ;  /* 0x0000021d12007986 */ /* 0x0001e8000c10110c */
[----:B------:R-:W5:Y:S04]  /*0ce0*/  LDG.E.U8 R22, desc[UR12][R20.64+0x3] ;  /* 0x0000030c14167981 */ /* 0x000f68000c1e1100 */
[----:B0-----:R-:W4:Y:S01]  /*0cf0*/  LDG.E.U8 R29, desc[UR12][R18.64+0x6] ;  /* 0x0000060c121d7981 */ /* 0x001f22000c1e1100 */
[----:B-----5:R-:W-:-:S05]  /*0d00*/  LOP3.LUT R33, R33, R22, RZ, 0x3c, !PT ;  /* 0x0000001621217212 */ /* 0x020fca00078e3cff */
[----:B------:R0:W-:Y:S04]  /*0d10*/  STG.E.U8 desc[UR12][R18.64+0x3], R33 ;  /* 0x0000032112007986 */ /* 0x0001e8000c10110c */
[----:B------:R-:W2:Y:S04]  /*0d20*/  LDG.E.U8 R22, desc[UR12][R20.64+0x4] ;  /* 0x0000040c14167981 */ /* 0x000ea8000c1e1100 */
[----:B0-----:R-:W5:Y:S01]  /*0d30*/  LDG.E.U8 R33, desc[UR12][R18.64+0x7] ;  /* 0x0000070c12217981 */ /* 0x001f62000c1e1100 */
[----:B--2---:R-:W-:-:S05]  /*0d40*/  LOP3.LUT R25, R25, R22, RZ, 0x3c, !PT ;  /* 0x0000001619197212 */ /* 0x004fca00078e3cff */
[----:B------:R0:W-:Y:S04]  /*0d50*/  STG.E.U8 desc[UR12][R18.64+0x4], R25 ;  /* 0x0000041912007986 */ /* 0x0001e8000c10110c */
[----:B------:R-:W3:Y:S02]  /*0d60*/  LDG.E.U8 R22, desc[UR12][R20.64+0x5] ;  /* 0x0000050c14167981 */ /* 0x000ee4000c1e1100 */
[----:B---3--:R-:W-:-:S05]  /*0d70*/  LOP3.LUT R27, R27, R22, RZ, 0x3c, !PT ;  /* 0x000000161b1b7212 */ /* 0x008fca00078e3cff */
[----:B------:R0:W-:Y:S04]  /*0d80*/  STG.E.U8 desc[UR12][R18.64+0x5], R27 ;  /* 0x0000051b12007986 */ /* 0x0001e8000c10110c */
[----:B------:R-:W4:Y:S02]  /*0d90*/  LDG.E.U8 R22, desc[UR12][R20.64+0x6] ;  /* 0x0000060c14167981 */ /* 0x000f24000c1e1100 */
[----:B----4-:R-:W-:-:S05]  /*0da0*/  LOP3.LUT R29, R29, R22, RZ, 0x3c, !PT ;  /* 0x000000161d1d7212 */ /* 0x010fca00078e3cff */
[----:B------:R0:W-:Y:S04]  /*0db0*/  STG.E.U8 desc[UR12][R18.64+0x6], R29 ;  /* 0x0000061d12007986 */ /* 0x0001e8000c10110c */
[----:B------:R-:W5:Y:S01]  /*0dc0*/  LDG.E.U8 R22, desc[UR12][R20.64+0x7] ;  /* 0x0000070c14167981 */ /* 0x000f62000c1e1100 */
[----:B------:R-:W-:Y:S01]  /*0dd0*/  VIADD R23, R23, 0x8 ;  /* 0x0000000817177836 */ /* 0x000fe20000000000 */
[----:B-----5:R-:W-:-:S05]  /*0de0*/  LOP3.LUT R33, R33, R22, RZ, 0x3c, !PT ;  /* 0x0000001621217212 */ /* 0x020fca00078e3cff */
[----:B------:R0:W-:Y:S02]  /*0df0*/  STG.E.U8 desc[UR12][R18.64+0x7], R33 ;  /* 0x0000072112007986 */ /* 0x0001e4000c10110c */
.L_x_4:
[----:B------:R-:W-:Y:S05]  /*0e00*/  @!P2 BRA `(.L_x_3) ;  /* 0x0000000000b4a947 */ /* 0x000fea0003800000 */
[----:B------:R-:W-:Y:S01]  /*0e10*/  ISETP.NE.AND P1, PT, R3, RZ, PT ;  /* 0x000000ff0300720c */ /* 0x000fe20003f25270 */
[----:B------:R-:W-:-:S12]  /*0e20*/  @!P0 BRA `(.L_x_5) ;  /* 0x0000000000588947 */ /* 0x000fd80003800000 */
        /* <DEDUP_REMOVED lines=22> */
.L_x_5:
[----:B------:R-:W-:Y:S05]  /*0f90*/  @!P1 BRA `(.L_x_3) ;  /* 0x0000000000509947 */ /* 0x000fea0003800000 */
[----:B------:R-:W3:Y:S01]  /*0fa0*/  LDCU UR5, c[0x0][0x390] ;  /* 0x00007200ff0577ac */ /* 0x000ee20008000800 */
[----:B0-2---:R-:W-:-:S05]  /*0fb0*/  IADD3 R18, P1, PT, R10, R23, RZ ;  /* 0x000000170a127210 */ /* 0x005fca0007f3e0ff */
[----:B------:R-:W-:-:S05]  /*0fc0*/  IMAD.X R19, RZ, RZ, R11, P1 ;  /* 0x000000ffff137224 */ /* 0x000fca00008e060b */
[----:B------:R-:W2:Y:S01]  /*0fd0*/  LDG.E.U8 R22, desc[UR12][R18.64] ;  /* 0x0000000c12167981 */ /* 0x000ea2000c1e1100 */
[----:B---3--:R-:W-:-:S05]  /*0fe0*/  IADD3 R20, P2, PT, R23, UR5, RZ ;  /* 0x0000000517147c10 */ /* 0x008fca000ff5e0ff */
[----:B------:R-:W-:-:S05]  /*0ff0*/  IMAD.X R21, RZ, RZ, UR11, P2 ;  /* 0x0000000bff157e24 */ /* 0x000fca00090e06ff */
[----:B------:R-:W2:Y:S01]  /*1000*/  LDG.E.U8 R23, desc[UR12][R20.64] ;  /* 0x0000000c14177981 */ /* 0x000ea2000c1e1100 */
[----:B------:R-:W-:Y:S02]  /*1010*/  ISETP.NE.AND P1, PT, R3, 0x1, PT ;  /* 0x000000010300780c */ /* 0x000fe40003f25270 */
[----:B--2---:R-:W-:-:S05]  /*1020*/  LOP3.LUT R23, R23, R22, RZ, 0x3c, !PT ;  /* 0x0000001617177212 */ /* 0x004fca00078e3cff */
[----:B------:R3:W-:Y:S06]  /*1030*/  STG.E.U8 desc[UR12][R20.64], R23 ;  /* 0x0000001714007986 */ /* 0x0007ec000c10110c */
[----:B------:R-:W-:Y:S05]  /*1040*/  @!P1 BRA `(.L_x_3) ;  /* 0x0000000000249947 */ /* 0x000fea0003800000 */
[----:B------:R-:W2:Y:S04]  /*1050*/  LDG.E.U8 R22, desc[UR12][R18.64+0x1] ;  /* 0x0000010c12167981 */ /* 0x000ea8000c1e1100 */
[----:B---3--:R-:W2:Y:S01]  /*1060*/  LDG.E.U8 R23, desc[UR12][R20.64+0x1] ;  /* 0x0000010c14177981 */ /* 0x008ea2000c1e1100 */
[----:B------:R-:W-:-:S13]  /*1070*/  ISETP.NE.AND P1, PT, R3, 0x2, PT ;  /* 0x000000020300780c */ /* 0x000fda0003f25270 */
[----:B------:R-:W3:Y:S01]  /*1080*/  @P1 LDG.E.U8 R25, desc[UR12][R20.64+0x2] ;  /* 0x0000020c14191981 */ /* 0x000ee2000c1e1100 */
[----:B--2---:R-:W-:-:S05]  /*1090*/  LOP3.LUT R23, R23, R22, RZ, 0x3c, !PT ;  /* 0x0000001617177212 */ /* 0x004fca00078e3cff */
[----:B------:R4:W-:Y:S04]  /*10a0*/  STG.E.U8 desc[UR12][R20.64+0x1], R23 ;  /* 0x0000011714007986 */ /* 0x0009e8000c10110c */
[----:B------:R-:W3:Y:S02]  /*10b0*/  @P1 LDG.E.U8 R22, desc[UR12][R18.64+0x2] ;  /* 0x0000020c12161981 */ /* 0x000ee4000c1e1100 */
[----:B---3--:R-:W-:-:S05]  /*10c0*/  @P1 LOP3.LUT R25, R25, R22, RZ, 0x3c, !PT ;  /* 0x0000001619191212 */ /* 0x008fca00078e3cff */
[----:B------:R4:W-:Y:S02]  /*10d0*/  @P1 STG.E.U8 desc[UR12][R20.64+0x2], R25 ;  /* 0x0000021914001986 */ /* 0x0009e4000c10110c */
.L_x_3:
[----:B------:R-:W3:Y:S02]  /*10e0*/  LDCU UR5, c[0x0][0x390] ;  /* 0x00007200ff0577ac */ /* 0x000ee40008000800 */
[----:B---34-:R-:W-:-:S05]  /*10f0*/  IADD3 R20, P1, PT, R6, UR5, RZ ;  /* 0x0000000506147c10 */ /* 0x018fca000ff3e0ff */
[----:B------:R-:W-:-:S05]  /*1100*/  IMAD.X R21, RZ, RZ, UR11, P1 ;  /* 0x0000000bff157e24 */ /* 0x000fca00088e06ff */
[----:B------:R-:W3:Y:S01]  /*1110*/  LDG.E.U8 R22, desc[UR12][R20.64] ;  /* 0x0000000c14167981 */ /* 0x000ee2000c1e1100 */
[----:B0-2---:R-:W0:Y:S01]  /*1120*/  LDC.64 R18, c[0x0][0x390] ;  /* 0x0000e400ff127b82 */ /* 0x005e220000000a00 */
[----:B---3--:R-:W-:-:S05]  /*1130*/  LOP3.LUT R23, R22, 0x6, RZ, 0x3c, !PT ;  /* 0x0000000616177812 */ /* 0x008fca00078e3cff */
[----:B------:R2:W-:Y:S04]  /*1140*/  STG.E.U8 desc[UR12][R20.64], R23 ;  /* 0x0000001714007986 */ /* 0x0005e8000c10110c */
[----:B0-----:R-:W3:Y:S02]  /*1150*/  LDG.E.U8 R22, desc[UR12][R18.64+0x87] ;  /* 0x0000870c12167981 */ /* 0x001ee4000c1e1100 */
[----:B---3--:R-:W-:-:S05]  /*1160*/  LOP3.LUT R25, R22, 0x80, RZ, 0x3c, !PT ;  /* 0x0000008016197812 */ /* 0x008fca00078e3cff */
[----:B------:R2:W-:Y:S01]  /*1170*/  STG.E.U8 desc[UR12][R18.64+0x87], R25 ;  /* 0x0000871912007986 */ /* 0x0005e2000c10110c */
[----:B------:R-:W-:Y:S05]  /*1180*/  BRA `(.L_x_6) ;  /* 0x0000000400687947 */ /* 0x000fea0003800000 */
.L_x_0:
[----:B------:R-:W0:Y:S01]  /*1190*/  LDC.64 R18, c[0x0][0x390] ;  /* 0x0000e400ff127b82 */ /* 0x000e220000000a00 */
[----:B------:R-:W2:Y:S04]  /*11a0*/  LDG.E.64 R20, desc[UR12][R10.64] ;  /* 0x0000000c0a147981 */ /* 0x000ea8000c1e1b00 */
[----:B0-----:R-:W2:Y:S02]  /*11b0*/  LDG.E.64 R22, desc[UR12][R18.64] ;  /* 0x0000000c12167981 */ /* 0x001ea4000c1e1b00 */
[----:B--2---:R-:W-:Y:S02]  /*11c0*/  LOP3.LUT R24, R22, R20, RZ, 0x3c, !PT ;  /* 0x0000001416187212 */ /* 0x004fe400078e3cff */
[----:B------:R-:W-:Y:S02]  /*11d0*/  LOP3.LUT R25, R23, R21, RZ, 0x3c, !PT ;  /* 0x0000001517197212 */ /* 0x000fe400078e3cff */
[----:B------:R-:W2:Y:S04]  /*11e0*/  LDG.E.64 R20, desc[UR12][R18.64+0x8] ;  /* 0x0000080c12147981 */ /* 0x000ea8000c1e1b00 */
[----:B------:R0:W-:Y:S04]  /*11f0*/  STG.E.64 desc[UR12][R18.64], R24 ;  /* 0x0000001812007986 */ /* 0x0001e8000c101b0c */
[----:B------:R-:W2:Y:S02]  /*1200*/  LDG.E.64 R22, desc[UR12][R10.64+0x8] ;  /* 0x0000080c0a167981 */ /* 0x000ea4000c1e1b00 */
[----:B--2---:R-:W-:-:S02]  /*1210*/  LOP3.LUT R26, R20, R22, RZ, 0x3c, !PT ;  /* 0x00000016141a7212 */ /* 0x004fc400078e3cff */
[----:B------:R-:W-:Y:S02]  /*1220*/  LOP3.LUT R27, R21, R23, RZ, 0x3c, !PT ;  /* 0x00000017151b7212 */ /* 0x000fe400078e3cff */
[----:B------:R-:W2:Y:S04]  /*1230*/  LDG.E.64 R20, desc[UR12][R18.64+0x10] ;  /* 0x0000100c12147981 */ /* 0x000ea8000c1e1b00 */
[----:B------:R3:W-:Y:S04]  /*1240*/  STG.E.64 desc[UR12][R18.64+0x8], R26 ;  /* 0x0000081a12007986 */ /* 0x0007e8000c101b0c */
[----:B------:R-:W2:Y:S02]  /*1250*/  LDG.E.64 R22, desc[UR12][R10.64+0x10] ;  /* 0x0000100c0a167981 */ /* 0x000ea4000c1e1b00 */
[----:B--2---:R-:W-:-:S02]  /*1260*/  LOP3.LUT R28, R20, R22, RZ, 0x3c, !PT ;  /* 0x00000016141c7212 */ /* 0x004fc400078e3cff */
[----:B------:R-:W-:Y:S02]  /*1270*/  LOP3.LUT R29, R21, R23, RZ, 0x3c, !PT ;  /* 0x00000017151d7212 */ /* 0x000fe400078e3cff */
[----:B------:R-:W0:Y:S04]  /*1280*/  LDG.E.64 R20, desc[UR12][R18.64+0x18] ;  /* 0x0000180c12147981 */ /* 0x000e28000c1e1b00 */
[----:B------:R2:W-:Y:S04]  /*1290*/  STG.E.64 desc[UR12][R18.64+0x10], R28 ;  /* 0x0000101c12007986 */ /* 0x0005e8000c101b0c */
[----:B------:R-:W0:Y:S02]  /*12a0*/  LDG.E.64 R22, desc[UR12][R10.64+0x18] ;  /* 0x0000180c0a167981 */ /* 0x000e24000c1e1b00 */
[----:B0-----:R-:W-:-:S02]  /*12b0*/  LOP3.LUT R24, R20, R22, RZ, 0x3c, !PT ;  /* 0x0000001614187212 */ /* 0x001fc400078e3cff */
[----:B------:R-:W-:Y:S02]  /*12c0*/  LOP3.LUT R25, R21, R23, RZ, 0x3c, !PT ;  /* 0x0000001715197212 */ /* 0x000fe400078e3cff */
[----:B------:R-:W3:Y:S04]  /*12d0*/  LDG.E.64 R20, desc[UR12][R18.64+0x20] ;  /* 0x0000200c12147981 */ /* 0x000ee8000c1e1b00 */
[----:B------:R0:W-:Y:S04]  /*12e0*/  STG.E.64 desc[UR12][R18.64+0x18], R24 ;  /* 0x0000181812007986 */ /* 0x0001e8000c101b0c */
[----:B------:R-:W3:Y:S02]  /*12f0*/  LDG.E.64 R22, desc[UR12][R10.64+0x20] ;  /* 0x0000200c0a167981 */ /* 0x000ee4000c1e1b00 */
[----:B---3--:R-:W-:-:S02]  /*1300*/  LOP3.LUT R26, R20, R22, RZ, 0x3c, !PT ;  /* 0x00000016141a7212 */ /* 0x008fc400078e3cff */
        /* <DEDUP_REMOVED lines=56> */
[----:B------:R-:W2:Y:S04]  /*1690*/  LDG.E.64 R20, desc[UR12][R18.64+0x80] ;  /* 0x0000800c12147981 */ /* 0x000ea8000c1e1b00 */
[----:B------:R3:W-:Y:S04]  /*16a0*/  STG.E.64 desc[UR12][R18.64+0x78], R24 ;  /* 0x0000781812007986 */ /* 0x0007e8000c101b0c */
[----:B------:R-:W2:Y:S02]  /*16b0*/  LDG.E.64 R22, desc[UR12][R10.64+0x80] ;  /* 0x0000800c0a167981 */ /* 0x000ea4000c1e1b00 */
[----:B--2---:R-:W-:-:S02]  /*16c0*/  LOP3.LUT R20, R20, R22, RZ, 0x3c, !PT ;  /* 0x0000001614147212 */ /* 0x004fc400078e3cff */
[----:B------:R-:W-:Y:S02]  /*16d0*/  LOP3.LUT R21, R21, R23, RZ, 0x3c, !PT ;  /* 0x0000001715157212 */ /* 0x000fe400078e3cff */
[----:B------:R-:W-:-:S03]  /*16e0*/  IADD3 R22, P1, PT, R10, 0x88, RZ ;  /* 0x000000880a167810 */ /* 0x000fc60007f3e0ff */
[----:B------:R3:W-:Y:S02]  /*16f0*/  STG.E.64 desc[UR12][R18.64+0x80], R20 ;  /* 0x0000801412007986 */ /* 0x0007e4000c101b0c */
[----:B------:R-:W-:Y:S02]  /*1700*/  IMAD.X R23, RZ, RZ, R11, P1 ;  /* 0x000000ffff177224 */ /* 0x000fe400008e060b */
[----:B------:R-:W-:Y:S02]  /*1710*/  IMAD.MOV.U32 R10, RZ, RZ, R22 ;  /* 0x000000ffff0a7224 */ /* 0x000fe400078e0016 */
[----:B------:R-:W-:-:S07]  /*1720*/  IMAD.MOV.U32 R11, RZ, RZ, R23 ;  /* 0x000000ffff0b7224 */ /* 0x000fce00078e0017 */
.L_x_6:
[----:B------:R-:W-:-:S05]  /*1730*/  UMOV UR5, URZ ;  /* 0x000000ff00057c82 */ /* 0x000fca0008000000 */
.L_x_7:
[----:B---3--:R-:W3:Y:S04]  /*1740*/  LDG.E.64 R28, desc[UR12][R12.64] ;  /* 0x0000000c0c1c7981 */ /* 0x008ee8000c1e1b00 */
[----:B------:R-:W3:Y:S04]  /*1750*/  LDG.E.64 R26, desc[UR12][R12.64+0x28] ;  /* 0x0000280c0c1a7981 */ /* 0x000ee8000c1e1b00 */
[----:B--2-4-:R-:W3:Y:S04]  /*1760*/  LDG.E.64 R24, desc[UR12][R12.64+0x50] ;  /* 0x0000500c0c187981 */ /* 0x014ee8000c1e1b00 */
[----:B------:R-:W2:Y:S04]  /*1770*/  LDG.E.64 R18, desc[UR12][R12.64+0x78] ;  /* 0x0000780c0c127981 */ /* 0x000ea8000c1e1b00 */
[----:B------:R-:W2:Y:S04]  /*1780*/  LDG.E.64 R20, desc[UR12][R12.64+0xa0] ;  /* 0x0000a00c0c147981 */ /* 0x000ea8000c1e1b00 */
[----:B------:R-:W4:Y:S01]  /*1790*/  LDG.E.64 R22, desc[UR12][R16.64] ;  /* 0x0000000c10167981 */ /* 0x000f22000c1e1b00 */
[----:B---3--:R-:W-:-:S02]  /*17a0*/  LOP3.LUT R33, R24, R26, R28, 0x96, !PT ;  /* 0x0000001a18217212 */ /* 0x008fc400078e961c */
[----:B------:R-:W-:Y:S02]  /*17b0*/  LOP3.LUT R25, R25, R27, R29, 0x96, !PT ;  /* 0x0000001b19197212 */ /* 0x000fe400078e961d */
[----:B--2---:R-:W-:Y:S02]  /*17c0*/  LOP3.LUT R24, R20, R33, R18, 0x96, !PT ;  /* 0x0000002114187212 */ /* 0x004fe400078e9612 */
[----:B------:R-:W-:-:S05]  /*17d0*/  LOP3.LUT R25, R21, R25, R19, 0x96, !PT ;  /* 0x0000001915197212 */ /* 0x000fca00078e9613 */
[----:B------:R-:W-:Y:S04]  /*17e0*/  STS.64 [R7], R24 ;  /* 0x0000001807007388 */ /* 0x000fe80000000a00 */
[----:B------:R-:W0:Y:S04]  /*17f0*/  LDS.64 R20, [R9] ;  /* 0x0000000009147984 */ /* 0x000e280000000a00 */
[----:B------:R-:W2:Y:S01]  /*1800*/  LDS.64 R18, [R8] ;  /* 0x0000000008127984 */ /* 0x000ea20000000a00 */
[----:B0-----:R-:W-:Y:S01]  /*1810*/  IMAD.SHL.U32 R26, R20, 0x2, RZ ;  /* 0x00000002141a7824 */ /* 0x001fe200078e00ff */
[----:B------:R-:W-:-:S02]  /*1820*/  SHF.R.U32.HI R27, RZ, 0x1f, R21 ;  /* 0x0000001fff1b7819 */ /* 0x000fc40000011615 */
[----:B------:R-:W-:Y:S02]  /*1830*/  SHF.L.U64.HI R21, R20, 0x1, R21 ;  /* 0x0000000114157819 */ /* 0x000fe40000010215 */
[----:B--2---:R-:W-:Y:S02]  /*1840*/  LOP3.LUT R27, R26, R27, R18, 0x96, !PT ;  /* 0x0000001b1a1b7212 */ /* 0x004fe400078e9612 */
[----:B----4-:R-:W-:Y:S02]  /*1850*/  LOP3.LUT R21, R23, R19, R21, 0x96, !PT ;  /* 0x0000001317157212 */ /* 0x010fe400078e9615 */
[----:B------:R-:W-:-:S05]  /*1860*/  LOP3.LUT R20, R27, R22, RZ, 0x3c, !PT ;  /* 0x000000161b147212 */ /* 0x000fca00078e3cff */
[----:B------:R-:W-:Y:S04]  /*1870*/  STG.E.64 desc[UR12][R16.64], R20 ;  /* 0x0000001410007986 */ /* 0x000fe8000c101b0c */
[----:B------:R-:W2:Y:S01]  /*1880*/  LDG.E.64 R18, desc[UR12][R14.64] ;  /* 0x0000000c0e127981 */ /* 0x000ea2000c1e1b00 */
[----:B-1----:R-:W-:Y:S01]  /*1890*/  IADD3 R23, PT, PT, -R0, 0x40, RZ ;  /* 0x0000004000177810 */ /* 0x002fe20007ffe1ff */
[----:B------:R-:W0:Y:S03]  /*18a0*/  LDC.64 R32, c[0x0][0x390] ;  /* 0x0000e400ff207b82 */ /* 0x000e260000000a00 */
[-CC-:B--2---:R-:W-:Y:S02]  /*18b0*/  SHF.R.U64 R22, R18, R23.reuse, R19.reuse ;  /* 0x0000001712167219 */ /* 0x184fe40000001213 */
[----:B------:R-:W-:-:S02]  /*18c0*/  SHF.R.U32.HI R23, RZ, R23, R19 ;  /* 0x00000017ff177219 */ /* 0x000fc40000011613 */
[CC--:B------:R-:W-:Y:S02]  /*18d0*/  SHF.L.U32 R25, R18.reuse, R0.reuse, RZ ;  /* 0x0000000012197219 */ /* 0x0c0fe400000006ff */
[----:B------:R-:W-:Y:S02]  /*18e0*/  SHF.L.U64.HI R24, R18, R0, R19 ;  /* 0x0000000012187219 */ /* 0x000fe40000010213 */
[----:B------:R-:W-:Y:S02]  /*18f0*/  LOP3.LUT R18, R22, R25, RZ, 0x3c, !PT ;  /* 0x0000001916127212 */ /* 0x000fe400078e3cff */
[----:B------:R-:W-:-:S05]  /*1900*/  LOP3.LUT R19, R23, R24, RZ, 0x3c, !PT ;  /* 0x0000001817137212 */ /* 0x000fca00078e3cff */
[----:B------:R-:W-:Y:S04]  /*1910*/  STS.64 [R2+UR8], R18 ;  /* 0x0000001202007988 */ /* 0x000fe80008000a08 */
[----:B------:R-:W-:Y:S04]  /*1920*/  LDS.64 R22, [R30] ;  /* 0x000000001e167984 */ /* 0x000fe80000000a00 */
[----:B------:R-:W1:Y:S02]  /*1930*/  LDS.64 R20, [R31] ;  /* 0x000000001f147984 */ /* 0x000e640000000a00 */
[----:B-1----:R-:W-:-:S02]  /*1940*/  LOP3.LUT R22, R18, R20, R22, 0xb4, !PT ;  /* 0x0000001412167212 */ /* 0x002fc400078eb416 */
[----:B------:R-:W-:-:S05]  /*1950*/  LOP3.LUT R23, R19, R21, R23, 0xb4, !PT ;  /* 0x0000001513177212 */ /* 0x000fca00078eb417 */
[----:B------:R1:W-:Y:S04]  /*1960*/  STG.E.64 desc[UR12][R16.64], R22 ;  /* 0x0000001610007986 */ /* 0x0003e8000c101b0c */
[----:B0-----:R-:W2:Y:S01]  /*1970*/  LDG.E.64 R20, desc[UR12][R32.64] ;  /* 0x0000000c20147981 */ /* 0x001ea2000c1e1b00 */
[----:B------:R-:W-:Y:S02]  /*1980*/  UMOV UR6, 0x38 ;  /* 0x0000003800067882 */ /* 0x000fe40000000000 */
[----:B------:R-:W-:-:S12]  /*1990*/  ULEA UR6, UR5, UR6, 0x3 ;  /* 0x0000000605067291 */ /* 0x000fd8000f8e18ff */
[----:B------:R-:W2:Y:S02]  /*19a0*/  LDCU.64 UR10, c[0x3][UR6] ;  /* 0x00c00000060a77ac */ /* 0x000ea40008000a00 */
[----:B--2---:R-:W-:Y:S02]  /*19b0*/  LOP3.LUT R34, R20, UR10, RZ, 0x3c, !PT ;  /* 0x0000000a14227c12 */ /* 0x004fe4000f8e3cff */
[----:B------:R-:W-:-:S05]  /*19c0*/  LOP3.LUT R35, R21, UR11, RZ, 0x3c, !PT ;  /* 0x0000000b15237c12 */ /* 0x000fca000f8e3cff */
[----:B------:R-:W-:Y:S04]  /*19d0*/  STG.E.64 desc[UR12][R32.64], R34 ;  /* 0x0000002220007986 */ /* 0x000fe8000c101b0c */
[----:B------:R-:W2:Y:S04]  /*19e0*/  LDG.E.64 R28, desc[UR12][R12.64] ;  /* 0x0000000c0c1c7981 */ /* 0x000ea8000c1e1b00 */
[----:B------:R-:W2:Y:S04]  /*19f0*/  LDG.E.64 R26, desc[UR12][R12.64+0x28] ;  /* 0x0000280c0c1a7981 */ /* 0x000ea8000c1e1b00 */
[----:B------:R-:W2:Y:S04]  /*1a00*/  LDG.E.64 R24, desc[UR12][R12.64+0x50] ;  /* 0x0000500c0c187981 */ /* 0x000ea8000c1e1b00 */
[----:B------:R-:W3:Y:S04]  /*1a10*/  LDG.E.64 R18, desc[UR12][R12.64+0x78] ;  /* 0x0000780c0c127981 */ /* 0x000ee8000c1e1b00 */
[----:B------:R-:W3:Y:S04]  /*1a20*/  LDG.E.64 R20, desc[UR12][R12.64+0xa0] ;  /* 0x0000a00c0c147981 */ /* 0x000ee8000c1e1b00 */
[----:B-1----:R-:W4:Y:S01]  /*1a30*/  LDG.E.64 R22, desc[UR12][R16.64] ;  /* 0x0000000c10167981 */ /* 0x002f22000c1e1b00 */
[----:B--2---:R-:W-:-:S02]  /*1a40*/  LOP3.LUT R37, R24, R26, R28, 0x96, !PT ;  /* 0x0000001a18257212 */ /* 0x004fc400078e961c */
[----:B------:R-:W-:Y:S02]  /*1a50*/  LOP3.LUT R25, R25, R27, R29, 0x96, !PT ;  /* 0x0000001b19197212 */ /* 0x000fe400078e961d */
[----:B---3--:R-:W-:Y:S02]  /*1a60*/  LOP3.LUT R24, R20, R37, R18, 0x96, !PT ;  /* 0x0000002514187212 */ /* 0x008fe400078e9612 */
[----:B------:R-:W-:-:S05]  /*1a70*/  LOP3.LUT R25, R21, R25, R19, 0x96, !PT ;  /* 0x0000001915197212 */ /* 0x000fca00078e9613 */
[----:B------:R-:W-:Y:S04]  /*1a80*/  STS.64 [R7], R24 ;  /* 0x0000001807007388 */ /* 0x000fe80000000a00 */
[----:B------:R-:W0:Y:S04]  /*1a90*/  LDS.64 R20, [R9] ;  /* 0x0000000009147984 */ /* 0x000e280000000a00 */
[----:B------:R-:W1:Y:S01]  /*1aa0*/  LDS.64 R18, [R8] ;  /* 0x0000000008127984 */ /* 0x000e620000000a00 */
[----:B0-----:R-:W-:Y:S01]  /*1ab0*/  IMAD.SHL.U32 R26, R20, 0x2, RZ ;  /* 0x00000002141a7824 */ /* 0x001fe200078e00ff */
[----:B------:R-:W-:-:S02]  /*1ac0*/  SHF.R.U32.HI R27, RZ, 0x1f, R21 ;  /* 0x0000001fff1b7819 */ /* 0x000fc40000011615 */
[----:B------:R-:W-:Y:S02]  /*1ad0*/  SHF.L.U64.HI R21, R20, 0x1, R21 ;  /* 0x0000000114157819 */ /* 0x000fe40000010215 */
[----:B-1----:R-:W-:Y:S02]  /*1ae0*/  LOP3.LUT R27, R26, R27, R18, 0x96, !PT ;  /* 0x0000001b1a1b7212 */ /* 0x002fe400078e9612 */
[----:B----4-:R-:W-:Y:S02]  /*1af0*/  LOP3.LUT R21, R23, R19, R21, 0x96, !PT ;  /* 0x0000001317157212 */ /* 0x010fe400078e9615 */
[----:B------:R-:W-:-:S05]  /*1b00*/  LOP3.LUT R20, R27, R22, RZ, 0x3c, !PT ;  /* 0x000000161b147212 */ /* 0x000fca00078e3cff */
[----:B------:R-:W-:Y:S04]  /*1b10*/  STG.E.64 desc[UR12][R16.64], R20 ;  /* 0x0000001410007986 */ /* 0x000fe8000c101b0c */
[----:B------:R-:W2:Y:S01]  /*1b20*/  LDG.E.64 R18, desc[UR12][R14.64] ;  /* 0x0000000c0e127981 */ /* 0x000ea2000c1e1b00 */
[----:B------:R-:W-:Y:S01]  /*1b30*/  IADD3 R23, PT, PT, -R0, 0x40, RZ ;  /* 0x0000004000177810 */ /* 0x000fe20007ffe1ff */
        /* <DEDUP_REMOVED lines=79> */
[----:B------:R-:W-:-:S04]  /*2030*/  IADD3 R23, PT, PT, -R0, 0x40, RZ ;  /* 0x0000004000177810 */ /* 0x000fc80007ffe1ff */
[CCC-:B--2---:R-:W-:Y:S02]  /*2040*/  SHF.R.U64 R22, R18.reuse, R23.reuse, R19.reuse ;  /* 0x0000001712167219 */ /* 0x1c4fe40000001213 */
[--C-:B------:R-:W-:Y:S02]  /*2050*/  SHF.R.U32.HI R23, RZ, R23, R19.reuse ;  /* 0x00000017ff177219 */ /* 0x100fe40000011613 */
[CC--:B------:R-:W-:Y:S02]  /*2060*/  SHF.L.U32 R25, R18.reuse, R0.reuse, RZ ;  /* 0x0000000012197219 */ /* 0x0c0fe400000006ff */
[----:B------:R-:W-:Y:S02]  /*2070*/  SHF.L.U64.HI R24, R18, R0, R19 ;  /* 0x0000000012187219 */ /* 0x000fe40000010213 */
[----:B------:R-:W-:Y:S02]  /*2080*/  LOP3.LUT R18, R22, R25, RZ, 0x3c, !PT ;  /* 0x0000001916127212 */ /* 0x000fe400078e3cff */
[----:B------:R-:W-:-:S02]  /*2090*/  LOP3.LUT R19, R23, R24, RZ, 0x3c, !PT ;  /* 0x0000001817137212 */ /* 0x000fc400078e3cff */
[----:B------:R-:W0:Y:S03]  /*20a0*/  LDC.64 R22, c[0x0][0x390] ;  /* 0x0000e400ff167b82 */ /* 0x000e260000000a00 */
[----:B------:R-:W-:Y:S04]  /*20b0*/  STS.64 [R2+UR8], R18 ;  /* 0x0000001202007988 */ /* 0x000fe80008000a08 */
[----:B------:R-:W-:Y:S04]  /*20c0*/  LDS.64 R24, [R30] ;  /* 0x000000001e187984 */ /* 0x000fe80000000a00 */
[----:B------:R-:W1:Y:S02]  /*20d0*/  LDS.64 R20, [R31] ;  /* 0x000000001f147984 */ /* 0x000e640000000a00 */
[----:B-1----:R-:W-:-:S02]  /*20e0*/  LOP3.LUT R24, R18, R20, R24, 0xb4, !PT ;  /* 0x0000001412187212 */ /* 0x002fc400078eb418 */
[----:B------:R-:W-:-:S05]  /*20f0*/  LOP3.LUT R25, R19, R21, R25, 0xb4, !PT ;  /* 0x0000001513197212 */ /* 0x000fca00078eb419 */
[----:B------:R4:W-:Y:S04]  /*2100*/  STG.E.64 desc[UR12][R16.64], R24 ;  /* 0x0000001810007986 */ /* 0x0009e8000c101b0c */
[----:B0-----:R-:W2:Y:S01]  /*2110*/  LDG.E.64 R20, desc[UR12][R22.64] ;  /* 0x0000000c16147981 */ /* 0x001ea2000c1e1b00 */
[----:B------:R-:W2:Y:S01]  /*2120*/  LDCU.64 UR6, c[0x3][UR6+0x18] ;  /* 0x00c00300060677ac */ /* 0x000ea20008000a00 */
[----:B------:R-:W-:-:S04]  /*2130*/  UIADD3 UR5, UPT, UPT, UR5, 0x4, URZ ;  /* 0x0000000405057890 */ /* 0x000fc8000fffe0ff */
[----:B------:R-:W-:Y:S01]  /*2140*/  UISETP.NE.AND UP0, UPT, UR5, 0x18, UPT ;  /* 0x000000180500788c */ /* 0x000fe2000bf05270 */
[----:B--2---:R-:W-:Y:S02]  /*2150*/  LOP3.LUT R20, R20, UR6, RZ, 0x3c, !PT ;  /* 0x0000000614147c12 */ /* 0x004fe4000f8e3cff */
[----:B------:R-:W-:-:S05]  /*2160*/  LOP3.LUT R21, R21, UR7, RZ, 0x3c, !PT ;  /* 0x0000000715157c12 */ /* 0x000fca000f8e3cff */
[----:B------:R4:W-:Y:S01]  /*2170*/  STG.E.64 desc[UR12][R22.64], R20 ;  /* 0x0000001416007986 */ /* 0x0009e2000c101b0c */
[----:B------:R-:W-:Y:S05]  /*2180*/  BRA.U UP0, `(.L_x_7) ;  /* 0xfffffff5006c7547 */ /* 0x000fea000b83ffff */
[----:B------:R-:W-:Y:S01]  /*2190*/  ISETP.GT.U32.AND P1, PT, R6, 0x88, PT ;  /* 0x000000880600780c */ /* 0x000fe20003f24070 */
[C---:B------:R-:W-:Y:S01]  /*21a0*/  VIADD R18, R4.reuse, 0x1 ;  /* 0x0000000104127836 */ /* 0x040fe20000000000 */
[----:B------:R-:W-:Y:S01]  /*21b0*/  ISETP.LT.U32.AND P2, PT, R4, 0x190, PT ;  /* 0x000001900400780c */ /* 0x000fe20003f41070 */
[----:B------:R-:W-:Y:S01]  /*21c0*/  UIADD3 UR4, UPT, UPT, UR4, 0x1, URZ ;  /* 0x0000000104047890 */ /* 0x000fe2000fffe0ff */
[----:B------:R-:W-:Y:S02]  /*21d0*/  VIADD R5, R5, 0x1 ;  /* 0x0000000105057836 */ /* 0x000fe40000000000 */
[----:B------:R-:W-:-:S07]  /*21e0*/  VIADD R6, R6, 0xffffff78 ;  /* 0xffffff7806067836 */ /* 0x000fce0000000000 */
[----:B------:R-:W-:-:S04]  /*21f0*/  @!P1 IMAD.MOV R18, RZ, RZ, R4 ;  /* 0x000000ffff129224 */ /* 0x000fc800078e0204 */
[----:B------:R-:W-:Y:S01]  /*2200*/  IMAD.MOV.U32 R4, RZ, RZ, R18 ;  /* 0x000000ffff047224 */ /* 0x000fe200078e0012 */
[----:B------:R-:W-:Y:S06]  /*2210*/  @P1 BRA P2, `(.L_x_8) ;  /* 0xffffffe000ac1947 */ /* 0x000fec000103ffff */
[----:B------:R-:W-:Y:S05]  /*2220*/  EXIT ;  /* 0x000000000000794d */ /* 0x000fea0003800000 */
.L_x_9:
[----:B------:R-:W-:-:S00]  /*2230*/  BRA `(.L_x_9) ;  /* 0xfffffffc00fc7947 */ /* 0x000fc0000383ffff */
[----:B------:R-:W-:-:S00]  /*2240*/  NOP ;  /* 0x0000000000007918 */ /* 0x000fc00000000000 */
        /* <DEDUP_REMOVED lines=11> */
.L_x_10:


//--------------------- .nv.shared._Z6KeccakPciP5INTER --------------------------
	.section	.nv.shared._Z6KeccakPciP5INTER,"aw",@nobits
	.sectionflags	@""
	.align	8
.nv.shared._Z6KeccakPciP5INTER:
	.zero		1264


//--------------------- .nv.shared.reserved.0     --------------------------
	.section	.nv.shared.reserved.0,"aw",@nobits
	.weak		__nv_reservedSMEM_offset_0_alias
	.size		__nv_reservedSMEM_offset_0_alias, 0, 64
	.other		__nv_reservedSMEM_offset_0_alias,@"STO_CUDA_RESERVED_SHARED STV_DEFAULT"
__nv_reservedSMEM_offset_0_alias:
	.zero		0
	.zero		64


//--------------------- .nv.constant0._Z6KeccakPciP5INTER --------------------------
	.section	.nv.constant0._Z6KeccakPciP5INTER,"a",@progbits
	.sectionflags	@""
	.align	4
.nv.constant0._Z6KeccakPciP5INTER:
	.zero		920


//--------------------- SYMBOLS --------------------------

	.type		.nv.reservedSmem.offset0,@object
	.size		.nv.reservedSmem.offset0,0x4
	.type		.nv.reservedSmem.cap,@object
	.size		.nv.reservedSmem.cap,0x4
